def matmul_kernel(
    a_ptr,
    b_ptr,
    c_ptr,
    M,
    N,
    K,
    stride_am,
    stride_ak,
    stride_bk,
    stride_bn,
    stride_cm,
    stride_cn,
    BLOCK_M: tl.constexpr,
    BLOCK_N: tl.constexpr,
    BLOCK_K: tl.constexpr,
    GROUP_M: tl.constexpr,
):
    pid = tl.program_id(axis=0)
    num_pid_m = tl.cdiv(M, BLOCK_M)
    num_pid_n = tl.cdiv(N, BLOCK_N)
    num_pid_in_group = GROUP_M * num_pid_n
    group_id = pid // num_pid_in_group
    first_pid_m = group_id * GROUP_M
    group_size_m = min(num_pid_m - first_pid_m, GROUP_M)
    pid_m = first_pid_m + ((pid % num_pid_in_group) % group_size_m)
    pid_n = (pid % num_pid_in_group) // group_size_m

    offs_am = (pid_m * BLOCK_M + tl.arange(0, BLOCK_M)) % M
    offs_bn = (pid_n * BLOCK_N + tl.arange(0, BLOCK_N)) % N
    offs_k = tl.arange(0, BLOCK_K)
    a_ptrs = a_ptr + offs_am[:, None] * stride_am + offs_k[None, :] * stride_ak
    b_ptrs = b_ptr + offs_k[:, None] * stride_bk + offs_bn[None, :] * stride_bn

    acc = tl.zeros((BLOCK_M, BLOCK_N), dtype=tl.float32)
    for kk in range(0, tl.cdiv(K, BLOCK_K)):
        a = tl.load(a_ptrs, mask=offs_k[None, :] < K - kk * BLOCK_K, other=0.0)
        b = tl.load(b_ptrs, mask=offs_k[:, None] < K - kk * BLOCK_K, other=0.0)
        acc = tl.dot(a, b, acc)
        a_ptrs += BLOCK_K * stride_ak
        b_ptrs += BLOCK_K * stride_bk

    c = acc.to(c_ptr.dtype.element_ty)
    offs_cm = pid_m * BLOCK_M + tl.arange(0, BLOCK_M)
    offs_cn = pid_n * BLOCK_N + tl.arange(0, BLOCK_N)
    c_ptrs = c_ptr + offs_cm[:, None] * stride_cm + offs_cn[None, :] * stride_cn
    mask = (offs_cm[:, None] < M) & (offs_cn[None, :] < N)
    tl.store(c_ptrs, c, mask=mask)

# config = {"BLOCK_K": 128, "BLOCK_M": 128, "BLOCK_N": 128, "GROUP_M": 8, "arch": "sm_80", "dtype": "fp32", "num_ctas": 1, "num_stages": 3, "num_warps": 16}
# arch = sm_80


// ===== COMPILED SASS (sm_80) =====

	.target	sm_80

	.elftype	@"ET_EXEC"


//--------------------- .note.nv.tkinfo           --------------------------
	.section	.note.nv.tkinfo,"",@"SHT_NOTE"
	.sectionflags	@"SHF_NOTE_NV_TKINFO"
	.tkinfo
        /*0018*/ 	.word	0x00000002
        /*0030*/ 	.string	""
        /*0030*/ 	.string	"ptxas"
        /*0030*/ 	.string	"Cuda compilation tools, release 13.0, V13.0.88"
        /*0030*/ 	.string	"Build cuda_13.0.r13.0/compiler.36424714_0"
        /*0030*/ 	.string	"-v  -suppress-debug-info  -lineinfo  -arch sm_80 "



//--------------------- .note.nv.cuinfo           --------------------------
	.section	.note.nv.cuinfo,"",@"SHT_NOTE"
	.sectionflags	@"SHF_NOTE_NV_CUINFO"
        /*0018*/ 	.short	0x0002
        /*001a*/ 	.short	0x0050
        /*001c*/ 	.short	0x0082
	.zero		2


//--------------------- .nv.info                  --------------------------
	.section	.nv.info,"",@"SHT_CUDA_INFO"
	.align	4


	//----- nvinfo : EIATTR_REGCOUNT
	.align		4
        /*0000*/ 	.byte	0x04, 0x2f
        /*0002*/ 	.short	(.L_1 - .L_0)
	.align		4
.L_0:
        /*0004*/ 	.word	index@(matmul_kernel)
        /*0008*/ 	.word	0x00000080


	//----- nvinfo : EIATTR_FRAME_SIZE
	.align		4
.L_1:
        /*000c*/ 	.byte	0x04, 0x11
        /*000e*/ 	.short	(.L_3 - .L_2)
	.align		4
.L_2:
        /*0010*/ 	.word	index@(matmul_kernel)
        /*0014*/ 	.word	0x000001c0


	//----- nvinfo : EIATTR_MIN_STACK_SIZE
	.align		4
.L_3:
        /*0018*/ 	.byte	0x04, 0x12
        /*001a*/ 	.short	(.L_5 - .L_4)
	.align		4
.L_4:
        /*001c*/ 	.word	index@(matmul_kernel)
        /*0020*/ 	.word	0x000001c0
.L_5:


//--------------------- .nv.info.matmul_kernel    --------------------------
	.section	.nv.info.matmul_kernel,"",@"SHT_CUDA_INFO"
	.sectionflags	@""
	.align	4


	//----- nvinfo : EIATTR_CUDA_API_VERSION
	.align		4
        /*0000*/ 	.byte	0x04, 0x37
        /*0002*/ 	.short	(.L_7 - .L_6)
.L_6:
        /*0004*/ 	.word	0x00000082


	//----- nvinfo : EIATTR_SW2861232_WAR
	.align		4
.L_7:
        /*0008*/ 	.byte	0x01, 0x35
	.zero		2


	//----- nvinfo : EIATTR_PARAM_CBANK
	.align		4
        /*000c*/ 	.byte	0x04, 0x0a
        /*000e*/ 	.short	(.L_9 - .L_8)
	.align		4
.L_8:
        /*0010*/ 	.word	index@(.nv.constant0.matmul_kernel)
        /*0014*/ 	.short	0x0160
        /*0016*/ 	.short	0x0050


	//----- nvinfo : EIATTR_CBANK_PARAM_SIZE
	.align		4
.L_9:
        /*0018*/ 	.byte	0x03, 0x19
        /*001a*/ 	.short	0x0050


	//----- nvinfo : EIATTR_KPARAM_INFO
	.align		4
        /*001c*/ 	.byte	0x04, 0x17
        /*001e*/ 	.short	(.L_11 - .L_10)
.L_10:
        /*0020*/ 	.word	0x00000000
        /*0024*/ 	.short	0x000d
        /*0026*/ 	.short	0x0048
        /*0028*/ 	.byte	0x00, 0xf4, 0x21, 0x00


	//----- nvinfo : EIATTR_KPARAM_INFO
	.align		4
.L_11:
        /*002c*/ 	.byte	0x04, 0x17
        /*002e*/ 	.short	(.L_13 - .L_12)
.L_12:
        /*0030*/ 	.word	0x00000000
        /*0034*/ 	.short	0x000c
        /*0036*/ 	.short	0x0040
        /*0038*/ 	.byte	0x00, 0xf4, 0x21, 0x00


	//----- nvinfo : EIATTR_KPARAM_INFO
	.align		4
.L_13:
        /*003c*/ 	.byte	0x04, 0x17
        /*003e*/ 	.short	(.L_15 - .L_14)
.L_14:
        /*0040*/ 	.word	0x00000000
        /*0044*/ 	.short	0x000b
        /*0046*/ 	.short	0x0038
        /*0048*/ 	.byte	0x00, 0xf0, 0x11, 0x00


	//----- nvinfo : EIATTR_KPARAM_INFO
	.align		4
.L_15:
        /*004c*/ 	.byte	0x04, 0x17
        /*004e*/ 	.short	(.L_17 - .L_16)
.L_16:
        /*0050*/ 	.word	0x00000000
        /*0054*/ 	.short	0x000a
        /*0056*/ 	.short	0x0034
        /*0058*/ 	.byte	0x00, 0xf0, 0x11, 0x00


	//----- nvinfo : EIATTR_KPARAM_INFO
	.align		4
.L_17:
        /*005c*/ 	.byte	0x04, 0x17
        /*005e*/ 	.short	(.L_19 - .L_18)
.L_18:
        /*0060*/ 	.word	0x00000000
        /*0064*/ 	.short	0x0009
        /*0066*/ 	.short	0x0030
        /*0068*/ 	.byte	0x00, 0xf0, 0x11, 0x00


	//----- nvinfo : EIATTR_KPARAM_INFO
	.align		4
.L_19:
        /*006c*/ 	.byte	0x04, 0x17
        /*006e*/ 	.short	(.L_21 - .L_20)
.L_20:
        /*0070*/ 	.word	0x00000000
        /*0074*/ 	.short	0x0008
        /*0076*/ 	.short	0x002c
        /*0078*/ 	.byte	0x00, 0xf0, 0x11, 0x00


	//----- nvinfo : EIATTR_KPARAM_INFO
	.align		4
.L_21:
        /*007c*/ 	.byte	0x04, 0x17
        /*007e*/ 	.short	(.L_23 - .L_22)
.L_22:
        /*0080*/ 	.word	0x00000000
        /*0084*/ 	.short	0x0007
        /*0086*/ 	.short	0x0028
        /*0088*/ 	.byte	0x00, 0xf0, 0x11, 0x00


	//----- nvinfo : EIATTR_KPARAM_INFO
	.align		4
.L_23:
        /*008c*/ 	.byte	0x04, 0x17
        /*008e*/ 	.short	(.L_25 - .L_24)
.L_24:
        /*0090*/ 	.word	0x00000000
        /*0094*/ 	.short	0x0006
        /*0096*/ 	.short	0x0024
        /*0098*/ 	.byte	0x00, 0xf0, 0x11, 0x00


	//----- nvinfo : EIATTR_KPARAM_INFO
	.align		4
.L_25:
        /*009c*/ 	.byte	0x04, 0x17
        /*009e*/ 	.short	(.L_27 - .L_26)
.L_26:
        /*00a0*/ 	.word	0x00000000
        /*00a4*/ 	.short	0x0005
        /*00a6*/ 	.short	0x0020
        /*00a8*/ 	.byte	0x00, 0xf0, 0x11, 0x00


	//----- nvinfo : EIATTR_KPARAM_INFO
	.align		4
.L_27:
        /*00ac*/ 	.byte	0x04, 0x17
        /*00ae*/ 	.short	(.L_29 - .L_28)
.L_28:
        /*00b0*/ 	.word	0x00000000
        /*00b4*/ 	.short	0x0004
        /*00b6*/ 	.short	0x001c
        /*00b8*/ 	.byte	0x00, 0xf0, 0x11, 0x00


	//----- nvinfo : EIATTR_KPARAM_INFO
	.align		4
.L_29:
        /*00bc*/ 	.byte	0x04, 0x17
        /*00be*/ 	.short	(.L_31 - .L_30)
.L_30:
        /*00c0*/ 	.word	0x00000000
        /*00c4*/ 	.short	0x0003
        /*00c6*/ 	.short	0x0018
        /*00c8*/ 	.byte	0x00, 0xf0, 0x11, 0x00


	//----- nvinfo : EIATTR_KPARAM_INFO
	.align		4
.L_31:
        /*00cc*/ 	.byte	0x04, 0x17
        /*00ce*/ 	.short	(.L_33 - .L_32)
.L_32:
        /*00d0*/ 	.word	0x00000000
        /*00d4*/ 	.short	0x0002
        /*00d6*/ 	.short	0x0010
        /*00d8*/ 	.byte	0x00, 0xf4, 0x21, 0x00


	//----- nvinfo : EIATTR_KPARAM_INFO
	.align		4
.L_33:
        /*00dc*/ 	.byte	0x04, 0x17
        /*00de*/ 	.short	(.L_35 - .L_34)
.L_34:
        /*00e0*/ 	.word	0x00000000
        /*00e4*/ 	.short	0x0001
        /*00e6*/ 	.short	0x0008
        /*00e8*/ 	.byte	0x00, 0xf4, 0x21, 0x00


	//----- nvinfo : EIATTR_KPARAM_INFO
	.align		4
.L_35:
        /*00ec*/ 	.byte	0x04, 0x17
        /*00ee*/ 	.short	(.L_37 - .L_36)
.L_36:
        /*00f0*/ 	.word	0x00000000
        /*00f4*/ 	.short	0x0000
        /*00f6*/ 	.short	0x0000
        /*00f8*/ 	.byte	0x00, 0xf4, 0x21, 0x00


	//----- nvinfo : EIATTR_MAXREG_COUNT
	.align		4
.L_37:
        /*00fc*/ 	.byte	0x03, 0x1b
        /*00fe*/ 	.short	0x0080


	//----- nvinfo : EIATTR_NUM_BARRIERS
	.align		4
        /*0100*/ 	.byte	0x02, 0x4c
        /*0102*/ 	.byte	0x01
	.zero		1


	//----- nvinfo : EIATTR_ANNOTATIONS
	.align		4
        /*0104*/ 	.byte	0x04, 0x55
        /*0106*/ 	.short	(.L_39 - .L_38)


	//   ....[0]....
.L_38:
        /*0108*/ 	.word	0x00000001
        /*010c*/ 	.byte	0x80, 0x06, 0x00, 0x00, 0x01, 0x00, 0x00, 0x00, 0xc0, 0x06, 0x00, 0x00, 0x01, 0x00, 0x00, 0x00
        /* <DEDUP_REMOVED lines=133> */
        /*096c*/ 	.byte	0x10, 0xb2, 0x00, 0x00, 0x01, 0x00, 0x00, 0x00, 0x30, 0xb2, 0x00, 0x00


	//----- nvinfo : EIATTR_MERCURY_ISA_VERSION
	.align		4
.L_39:
        /*0978*/ 	.byte	0x03, 0x5f
        /*097a*/ 	.short	0x0000


	//----- nvinfo : EIATTR_EXIT_INSTR_OFFSETS
	.align		4
        /*097c*/ 	.byte	0x04, 0x1c
        /*097e*/ 	.short	(.L_41 - .L_40)


	//   ....[0]....
.L_40:
        /*0980*/ 	.word	0x0000b600


	//   ....[1]....
        /*0984*/ 	.word	0x0000b620


	//----- nvinfo : EIATTR_REQNTID
	.align		4
.L_41:
        /*0988*/ 	.byte	0x04, 0x10
        /*098a*/ 	.short	(.L_43 - .L_42)
.L_42:
        /*098c*/ 	.word	0x00000200
        /*0990*/ 	.word	0x00000001
        /*0994*/ 	.word	0x00000001
.L_43:


//--------------------- .nv.callgraph             --------------------------
	.section	.nv.callgraph,"",@"SHT_CUDA_CALLGRAPH"
	.align	4
	.sectionentsize	8
	.align		4
        /*0000*/ 	.word	0x00000000
	.align		4
        /*0004*/ 	.word	0xffffffff
	.align		4
        /*0008*/ 	.word	0x00000000
	.align		4
        /*000c*/ 	.word	0xfffffffe
	.align		4
        /*0010*/ 	.word	0x00000000
	.align		4
        /*0014*/ 	.word	0xfffffffd
	.align		4
        /*0018*/ 	.word	0x00000000
	.align		4
        /*001c*/ 	.word	0xfffffffc


//--------------------- .nv.rel.action            --------------------------
	.section	.nv.rel.action,"",@"SHT_CUDA_RELOCINFO"
	.align	8
	.sectionentsize	8
        /*0000*/ 	.byte	0x73, 0x00, 0x00, 0x00, 0x00, 0x00, 0x00, 0x00, 0x00, 0x00, 0x00, 0x11, 0x25, 0x00, 0x05, 0x36


//--------------------- .nv.constant0.matmul_kernel --------------------------
	.section	.nv.constant0.matmul_kernel,"a",@progbits
	.sectionflags	@""
	.align	4
.nv.constant0.matmul_kernel:
	.zero		432


//--------------------- .text.matmul_kernel       --------------------------
	.section	.text.matmul_kernel,"ax",@progbits
	.sectioninfo	@"SHI_REGISTERS=128"
	.align	128
        .global         matmul_kernel
        .type           matmul_kernel,@function
        .size           matmul_kernel,(.L_x_4 - matmul_kernel)
        .other          matmul_kernel,@"STO_CUDA_ENTRY STV_DEFAULT"
matmul_kernel:
.text.matmul_kernel:
[----:B------:R-:W-:-:S03]  /*0000*/  IMAD.MOV.U32 R1, RZ, RZ, c[0x0][0x28] ;  /* 0x00000a00ff017624 */ /* 0x000fc600078e00ff */
[----:B------:R-:W-:Y:S01]  /*0010*/  IMAD.MOV.U32 R3, RZ, RZ, 0x7f ;  /* 0x0000007fff037424 */ /* 0x000fe200078e00ff */
[----:B------:R-:W1:Y:S01]  /*0020*/  S2R R9, SR_CTAID.X ;  /* 0x0000000000097919 */ /* 0x000e620000002500 */
[----:B------:R-:W-:Y:S01]  /*0030*/  IADD3 R1, R1, -0x1c0, RZ ;  /* 0xfffffe4001017810 */ /* 0x000fe20007ffe0ff */
[----:B------:R-:W-:Y:S02]  /*0040*/  ULDC.64 UR12, c[0x0][0x118] ;  /* 0x00004600000c7ab9 */ /* 0x000fe40000000a00 */
[C---:B------:R-:W-:Y:S01]  /*0050*/  IADD3 R0, R3.reuse, c[0x0][0x17c], RZ ;  /* 0x00005f0003007a10 */ /* 0x040fe20007ffe0ff */
[----:B------:R-:W2:Y:S01]  /*0060*/  S2R R18, SR_TID.X ;  /* 0x0000000000127919 */ /* 0x000ea20000002100 */
[----:B------:R-:W-:Y:S01]  /*0070*/  IADD3 R80, R3, c[0x0][0x180], RZ ;  /* 0x0000600003507a10 */ /* 0x000fe20007ffe0ff */
[----:B------:R-:W-:Y:S01]  /*0080*/  ULDC.64 UR6, c[0x0][0x188] ;  /* 0x0000620000067ab9 */ /* 0x000fe20000000a00 */
[----:B------:R-:W-:-:S04]  /*0090*/  SHF.R.S32.HI R5, RZ, 0x1f, R0 ;  /* 0x0000001fff057819 */ /* 0x000fc80000011400 */
[----:B------:R-:W-:-:S04]  /*00a0*/  LEA.HI R5, R5, R0, RZ, 0x7 ;  /* 0x0000000005057211 */ /* 0x000fc800078f38ff */
[----:B------:R-:W-:-:S05]  /*00b0*/  SHF.R.S32.HI R5, RZ, 0x7, R5 ;  /* 0x00000007ff057819 */ /* 0x000fca0000011405 */
[----:B------:R-:W-:Y:S01]  /*00c0*/  IMAD.SHL.U32 R2, R5, 0x8, RZ ;  /* 0x0000000805027824 */ /* 0x000fe200078e00ff */
[----:B-1----:R-:W-:-:S04]  /*00d0*/  IABS R8, R9 ;  /* 0x0000000900087213 */ /* 0x002fc80000000000 */
[-C--:B------:R-:W-:Y:S02]  /*00e0*/  IABS R7, R2.reuse ;  /* 0x0000000200077213 */ /* 0x080fe40000000000 */
[----:B------:R-:W-:Y:S02]  /*00f0*/  IABS R10, R2 ;  /* 0x00000002000a7213 */ /* 0x000fe40000000000 */
[----:B------:R-:W1:Y:S08]  /*0100*/  I2F.RP R0, R7 ;  /* 0x0000000700007306 */ /* 0x000e700000209400 */
[----:B-1----:R-:W1:Y:S02]  /*0110*/  MUFU.RCP R0, R0 ;  /* 0x0000000000007308 */ /* 0x002e640000001000 */
[----:B-1----:R-:W-:Y:S01]  /*0120*/  IADD3 R4, R0, 0xffffffe, RZ ;  /* 0x0ffffffe00047810 */ /* 0x002fe20007ffe0ff */
[----:B------:R-:W-:-:S05]  /*0130*/  IMAD.MOV R0, RZ, RZ, -R10 ;  /* 0x000000ffff007224 */ /* 0x000fca00078e0a0a */
[----:B------:R1:W3:Y:S02]  /*0140*/  F2I.FTZ.U32.TRUNC.NTZ R5, R4 ;  /* 0x0000000400057305 */ /* 0x0002e4000021f000 */
[----:B-1----:R-:W-:Y:S02]  /*0150*/  IMAD.MOV.U32 R4, RZ, RZ, RZ ;  /* 0x000000ffff047224 */ /* 0x002fe400078e00ff */
[----:B---3--:R-:W-:-:S04]  /*0160*/  IMAD.MOV R6, RZ, RZ, -R5 ;  /* 0x000000ffff067224 */ /* 0x008fc800078e0a05 */
[----:B------:R-:W-:Y:S02]  /*0170*/  IMAD R11, R6, R7, RZ ;  /* 0x00000007060b7224 */ /* 0x000fe400078e02ff */
[----:B------:R-:W-:Y:S02]  /*0180*/  IMAD.MOV.U32 R6, RZ, RZ, R8 ;  /* 0x000000ffff067224 */ /* 0x000fe400078e0008 */
[----:B------:R-:W-:-:S06]  /*0190*/  IMAD.HI.U32 R5, R5, R11, R4 ;  /* 0x0000000b05057227 */ /* 0x000fcc00078e0004 */
[----:B------:R-:W-:-:S04]  /*01a0*/  IMAD.HI.U32 R5, R5, R6, RZ ;  /* 0x0000000605057227 */ /* 0x000fc800078e00ff */
[----:B------:R-:W-:-:S05]  /*01b0*/  IMAD R0, R5, R0, R6 ;  /* 0x0000000005007224 */ /* 0x000fca00078e0206 */
[----:B------:R-:W-:-:S13]  /*01c0*/  ISETP.GT.U32.AND P1, PT, R7, R0, PT ;  /* 0x000000000700720c */ /* 0x000fda0003f24070 */
[----:B------:R-:W-:Y:S01]  /*01d0*/  @!P1 IMAD.IADD R0, R0, 0x1, -R7 ;  /* 0x0000000100009824 */ /* 0x000fe200078e0a07 */
[----:B------:R-:W-:Y:S02]  /*01e0*/  @!P1 IADD3 R5, R5, 0x1, RZ ;  /* 0x0000000105059810 */ /* 0x000fe40007ffe0ff */
[----:B------:R-:W-:Y:S02]  /*01f0*/  ISETP.NE.AND P1, PT, R2, RZ, PT ;  /* 0x000000ff0200720c */ /* 0x000fe40003f25270 */
[----:B------:R-:W-:Y:S02]  /*0200*/  ISETP.GE.U32.AND P0, PT, R0, R7, PT ;  /* 0x000000070000720c */ /* 0x000fe40003f06070 */
[----:B------:R-:W-:-:S04]  /*0210*/  LOP3.LUT R0, R9, R2, RZ, 0x3c, !PT ;  /* 0x0000000209007212 */ /* 0x000fc800078e3cff */
[----:B------:R-:W-:Y:S02]  /*0220*/  ISETP.GE.AND P2, PT, R0, RZ, PT ;  /* 0x000000ff0000720c */ /* 0x000fe40003f46270 */
[----:B------:R-:W-:-:S05]  /*0230*/  IADD3 R0, R3, c[0x0][0x178], RZ ;  /* 0x00005e0003007a10 */ /* 0x000fca0007ffe0ff */
[----:B------:R-:W-:-:S05]  /*0240*/  @P0 IADD3 R5, R5, 0x1, RZ ;  /* 0x0000000105050810 */ /* 0x000fca0007ffe0ff */
[----:B------:R-:W-:Y:S01]  /*0250*/  IMAD.MOV.U32 R4, RZ, RZ, R5 ;  /* 0x000000ffff047224 */ /* 0x000fe200078e0005 */
[----:B------:R-:W-:-:S03]  /*0260*/  SHF.R.S32.HI R5, RZ, 0x1f, R0 ;  /* 0x0000001fff057819 */ /* 0x000fc60000011400 */
[----:B------:R-:W-:Y:S01]  /*0270*/  @!P2 IMAD.MOV R4, RZ, RZ, -R4 ;  /* 0x000000ffff04a224 */ /* 0x000fe200078e0a04 */
[----:B------:R-:W-:Y:S02]  /*0280*/  @!P1 LOP3.LUT R4, RZ, R2, RZ, 0x33, !PT ;  /* 0x00000002ff049212 */ /* 0x000fe400078e33ff */
[----:B------:R-:W-:-:S03]  /*0290*/  LEA.HI R5, R5, R0, RZ, 0x7 ;  /* 0x0000000005057211 */ /* 0x000fc600078f38ff */
[----:B------:R-:W-:Y:S02]  /*02a0*/  IMAD.SHL.U32 R12, R4, 0x8, RZ ;  /* 0x00000008040c7824 */ /* 0x000fe400078e00ff */
[----:B------:R-:W-:-:S03]  /*02b0*/  IMAD.MOV R4, RZ, RZ, -R4 ;  /* 0x000000ffff047224 */ /* 0x000fc600078e0a04 */
[----:B------:R-:W-:Y:S01]  /*02c0*/  LEA.HI.SX32 R5, R5, -R12, 0x19 ;  /* 0x8000000c05057211 */ /* 0x000fe200078fcaff */
[----:B------:R-:W-:Y:S01]  /*02d0*/  IMAD R14, R2, R4, R9 ;  /* 0x00000004020e7224 */ /* 0x000fe200078e0209 */
[----:B------:R-:W-:Y:S02]  /*02e0*/  IABS R2, c[0x0][0x178] ;  /* 0x00005e0000027a13 */ /* 0x000fe40000000000 */
[----:B------:R-:W-:Y:S02]  /*02f0*/  IMNMX R15, R5, 0x8, PT ;  /* 0x00000008050f7817 */ /* 0x000fe40003800200 */
[----:B------:R-:W-:Y:S02]  /*0300*/  IABS R5, c[0x0][0x17c] ;  /* 0x00005f0000057a13 */ /* 0x000fe40000000000 */
[-C--:B------:R-:W-:Y:S02]  /*0310*/  IABS R11, R15.reuse ;  /* 0x0000000f000b7213 */ /* 0x080fe40000000000 */
[----:B------:R-:W-:Y:S01]  /*0320*/  IABS R4, R15 ;  /* 0x0000000f00047213 */ /* 0x000fe20000000000 */
[----:B------:R-:W1:Y:S08]  /*0330*/  I2F.RP R8, R5 ;  /* 0x0000000500087306 */ /* 0x000e700000209400 */
[----:B------:R-:W3:Y:S08]  /*0340*/  I2F.RP R0, R11 ;  /* 0x0000000b00007306 */ /* 0x000ef00000209400 */
[----:B-1----:R-:W-:Y:S08]  /*0350*/  MUFU.RCP R8, R8 ;  /* 0x0000000800087308 */ /* 0x002ff00000001000 */
[----:B---3--:R-:W1:Y:S02]  /*0360*/  MUFU.RCP R0, R0 ;  /* 0x0000000000007308 */ /* 0x008e640000001000 */
[----:B-1----:R-:W-:-:S02]  /*0370*/  IADD3 R6, R0, 0xffffffe, RZ ;  /* 0x0ffffffe00067810 */ /* 0x002fc40007ffe0ff */
[----:B------:R-:W-:-:S04]  /*0380*/  IABS R0, R14 ;  /* 0x0000000e00007213 */ /* 0x000fc80000000000 */
[----:B------:R1:W3:Y:S02]  /*0390*/  F2I.FTZ.U32.TRUNC.NTZ R7, R6 ;  /* 0x0000000600077305 */ /* 0x0002e4000021f000 */
[----:B-1----:R-:W-:Y:S02]  /*03a0*/  IMAD.MOV.U32 R6, RZ, RZ, RZ ;  /* 0x000000ffff067224 */ /* 0x002fe400078e00ff */
[----:B---3--:R-:W-:-:S04]  /*03b0*/  IMAD.MOV R10, RZ, RZ, -R7 ;  /* 0x000000ffff0a7224 */ /* 0x008fc800078e0a07 */
[----:B------:R-:W-:-:S04]  /*03c0*/  IMAD R9, R10, R11, RZ ;  /* 0x0000000b0a097224 */ /* 0x000fc800078e02ff */
[----:B------:R-:W-:-:S04]  /*03d0*/  IMAD.HI.U32 R6, R7, R9, R6 ;  /* 0x0000000907067227 */ /* 0x000fc800078e0006 */
[----:B------:R-:W-:Y:S02]  /*03e0*/  IMAD.MOV.U32 R7, RZ, RZ, R0 ;  /* 0x000000ffff077224 */ /* 0x000fe400078e0000 */
[----:B------:R-:W-:Y:S02]  /*03f0*/  IMAD.MOV R0, RZ, RZ, -R4 ;  /* 0x000000ffff007224 */ /* 0x000fe400078e0a04 */
[----:B------:R-:W-:Y:S01]  /*0400*/  IMAD.HI.U32 R6, R6, R7, RZ ;  /* 0x0000000706067227 */ /* 0x000fe200078e00ff */
[----:B------:R-:W1:Y:S03]  /*0410*/  I2F.RP R4, R2 ;  /* 0x0000000200047306 */ /* 0x000e660000209400 */
[----:B------:R-:W-:Y:S01]  /*0420*/  IMAD R0, R6, R0, R7 ;  /* 0x0000000006007224 */ /* 0x000fe200078e0207 */
[----:B------:R-:W-:-:S04]  /*0430*/  IADD3 R7, R8, 0xffffffe, RZ ;  /* 0x0ffffffe08077810 */ /* 0x000fc80007ffe0ff */
[----:B------:R-:W-:Y:S02]  /*0440*/  ISETP.GT.U32.AND P1, PT, R11, R0, PT ;  /* 0x000000000b00720c */ /* 0x000fe40003f24070 */
[----:B------:R-:W-:Y:S08]  /*0450*/  F2I.FTZ.U32.TRUNC.NTZ R7, R7 ;  /* 0x0000000700077305 */ /* 0x000ff0000021f000 */
[----:B-1----:R-:W1:Y:S03]  /*0460*/  MUFU.RCP R4, R4 ;  /* 0x0000000400047308 */ /* 0x002e660000001000 */
[----:B------:R-:W-:Y:S01]  /*0470*/  @!P1 IMAD.IADD R0, R0, 0x1, -R11 ;  /* 0x0000000100009824 */ /* 0x000fe200078e0a0b */
[----:B------:R-:W-:-:S02]  /*0480*/  @!P1 IADD3 R6, R6, 0x1, RZ ;  /* 0x0000000106069810 */ /* 0x000fc40007ffe0ff */
[----:B------:R-:W-:Y:S02]  /*0490*/  ISETP.NE.AND P1, PT, R15, RZ, PT ;  /* 0x000000ff0f00720c */ /* 0x000fe40003f25270 */
[----:B------:R-:W-:Y:S02]  /*04a0*/  ISETP.GE.U32.AND P0, PT, R0, R11, PT ;  /* 0x0000000b0000720c */ /* 0x000fe40003f06070 */
[----:B------:R-:W-:-:S04]  /*04b0*/  LOP3.LUT R0, R14, R15, RZ, 0x3c, !PT ;  /* 0x0000000f0e007212 */ /* 0x000fc800078e3cff */
[----:B------:R-:W-:Y:S02]  /*04c0*/  ISETP.GE.AND P2, PT, R0, RZ, PT ;  /* 0x000000ff0000720c */ /* 0x000fe40003f46270 */
[----:B-1----:R-:W-:Y:S02]  /*04d0*/  IADD3 R10, R4, 0xffffffe, RZ ;  /* 0x0ffffffe040a7810 */ /* 0x002fe40007ffe0ff */
[----:B--2---:R-:W-:Y:S02]  /*04e0*/  SHF.R.U32.HI R0, RZ, 0x7, R18 ;  /* 0x00000007ff007819 */ /* 0x004fe40000011612 */
[----:B------:R-:W1:Y:S01]  /*04f0*/  F2I.FTZ.U32.TRUNC.NTZ R11, R10 ;  /* 0x0000000a000b7305 */ /* 0x000e62000021f000 */
[----:B------:R-:W-:Y:S02]  /*0500*/  @P0 IADD3 R6, R6, 0x1, RZ ;  /* 0x0000000106060810 */ /* 0x000fe40007ffe0ff */
[----:B------:R-:W-:Y:S02]  /*0510*/  SGXT.U32 R0, R0, 0x2 ;  /* 0x000000020000781a */ /* 0x000fe40000000000 */
[C---:B------:R-:W-:Y:S01]  /*0520*/  LOP3.LUT R4, R18.reuse, 0x180, RZ, 0xc0, !PT ;  /* 0x0000018012047812 */ /* 0x040fe200078ec0ff */
[----:B------:R-:W-:Y:S01]  /*0530*/  IMAD.MOV.U32 R8, RZ, RZ, R6 ;  /* 0x000000ffff087224 */ /* 0x000fe200078e0006 */
[----:B------:R-:W-:Y:S01]  /*0540*/  LOP3.LUT R18, R18, 0x7f, RZ, 0xc0, !PT ;  /* 0x0000007f12127812 */ /* 0x000fe200078ec0ff */
[----:B------:R-:W-:Y:S01]  /*0550*/  IMAD.MOV R6, RZ, RZ, -R7 ;  /* 0x000000ffff067224 */ /* 0x000fe200078e0a07 */
[----:B------:R2:W3:Y:S01]  /*0560*/  R2UR UR11, R4 ;  /* 0x00000000040b73c2 */ /* 0x0004e200000e0000 */
[----:B------:R-:W-:Y:S01]  /*0570*/  @!P2 IMAD.MOV R8, RZ, RZ, -R8 ;  /* 0x000000ffff08a224 */ /* 0x000fe200078e0a08 */
[----:B------:R-:W-:Y:S01]  /*0580*/  @!P1 LOP3.LUT R8, RZ, R15, RZ, 0x33, !PT ;  /* 0x0000000fff089212 */ /* 0x000fe200078e33ff */
[----:B------:R-:W-:-:S02]  /*0590*/  IMAD R13, R6, R5, RZ ;  /* 0x00000005060d7224 */ /* 0x000fc400078e02ff */
[----:B------:R-:W-:Y:S02]  /*05a0*/  IMAD.MOV.U32 R6, RZ, RZ, RZ ;  /* 0x000000ffff067224 */ /* 0x000fe400078e00ff */
[----:B------:R-:W-:Y:S02]  /*05b0*/  IMAD.SHL.U32 R9, R8, 0x80, RZ ;  /* 0x0000008008097824 */ /* 0x000fe400078e00ff */
[----:B------:R-:W-:-:S03]  /*05c0*/  IMAD.HI.U32 R6, R7, R13, R6 ;  /* 0x0000000d07067227 */ /* 0x000fc600078e0006 */
[C---:B------:R-:W-:Y:S01]  /*05d0*/  LOP3.LUT R79, R9.reuse, R0, RZ, 0xfc, !PT ;  /* 0x00000000094f7212 */ /* 0x040fe200078efcff */
[--C-:B-1----:R-:W-:Y:S01]  /*05e0*/  IMAD.MOV R17, RZ, RZ, -R11.reuse ;  /* 0x000000ffff117224 */ /* 0x102fe200078e0a0b */
[--C-:B------:R-:W-:Y:S01]  /*05f0*/  LOP3.LUT R78, R9, 0x4, R0.reuse, 0xfe, !PT ;  /* 0x00000004094e7812 */ /* 0x100fe200078efe00 */
[----:B------:R-:W-:Y:S01]  /*0600*/  IMAD.MOV.U32 R10, RZ, RZ, RZ ;  /* 0x000000ffff0a7224 */ /* 0x000fe200078e00ff */
[----:B------:R-:W-:Y:S01]  /*0610*/  IABS R42, R79 ;  /* 0x0000004f002a7213 */ /* 0x000fe20000000000 */
[----:B------:R-:W-:Y:S01]  /*0620*/  IMAD R7, R17, R2, RZ ;  /* 0x0000000211077224 */ /* 0x000fe200078e02ff */
[C---:B------:R-:W-:Y:S01]  /*0630*/  LOP3.LUT R77, R9.reuse, 0x8, R0, 0xfe, !PT ;  /* 0x00000008094d7812 */ /* 0x040fe200078efe00 */
[----:B------:R-:W-:Y:S01]  /*0640*/  IMAD.MOV R8, RZ, RZ, -R8 ;  /* 0x000000ffff087224 */ /* 0x000fe200078e0a08 */
[----:B------:R-:W-:Y:S01]  /*0650*/  IABS R41, R78 ;  /* 0x0000004e00297213 */ /* 0x000fe20000000000 */
[C---:B--2---:R-:W-:Y:S01]  /*0660*/  IMAD.HI.U32 R4, R6.reuse, R42, RZ ;  /* 0x0000002a06047227 */ /* 0x044fe200078e00ff */
[----:B------:R-:W-:Y:S01]  /*0670*/  IABS R40, R77 ;  /* 0x0000004d00287213 */ /* 0x000fe20000000000 */
[----:B------:R-:W-:Y:S01]  /*0680*/  STL [R1+0x168], R79 ;  /* 0x0001684f01007387 */ /* 0x000fe20000100800 */
[----:B------:R-:W-:Y:S01]  /*0690*/  LOP3.LUT R75, R9, 0x10, R0, 0xfe, !PT ;  /* 0x00000010094b7812 */ /* 0x000fe200078efe00 */
[----:B------:R-:W-:Y:S01]  /*06a0*/  IMAD.HI.U32 R7, R11, R7, R10 ;  /* 0x000000070b077227 */ /* 0x000fe200078e000a */
[C---:B------:R-:W-:Y:S01]  /*06b0*/  LOP3.LUT R74, R9.reuse, 0x14, R0, 0xfe, !PT ;  /* 0x00000014094a7812 */ /* 0x040fe200078efe00 */
[----:B------:R-:W-:Y:S01]  /*06c0*/  STL [R1+0x170], R78 ;  /* 0x0001704e01007387 */ /* 0x000fe20000100800 */
[----:B------:R-:W-:Y:S01]  /*06d0*/  IABS R37, R75 ;  /* 0x0000004b00257213 */ /* 0x000fe20000000000 */
[----:B------:R-:W-:Y:S01]  /*06e0*/  IMAD.MOV R10, RZ, RZ, -R4 ;  /* 0x000000ffff0a7224 */ /* 0x000fe200078e0a04 */
[----:B------:R-:W-:Y:S01]  /*06f0*/  IABS R36, R74 ;  /* 0x0000004a00247213 */ /* 0x000fe20000000000 */
[C---:B------:R-:W-:Y:S01]  /*0700*/  IMAD.HI.U32 R4, R6.reuse, R41, RZ ;  /* 0x0000002906047227 */ /* 0x040fe200078e00ff */
[C-C-:B------:R-:W-:Y:S01]  /*0710*/  LOP3.LUT R73, R9.reuse, 0x18, R0.reuse, 0xfe, !PT ;  /* 0x0000001809497812 */ /* 0x140fe200078efe00 */
[----:B------:R-:W-:Y:S01]  /*0720*/  STL [R1+0x164], R77 ;  /* 0x0001644d01007387 */ /* 0x000fe20000100800 */
[----:B------:R-:W-:Y:S01]  /*0730*/  LOP3.LUT R72, R9, 0x1c, R0, 0xfe, !PT ;  /* 0x0000001c09487812 */ /* 0x000fe200078efe00 */
[----:B------:R-:W-:Y:S01]  /*0740*/  IMAD R42, R5, R10, R42 ;  /* 0x0000000a052a7224 */ /* 0x000fe200078e022a */
[----:B------:R-:W-:Y:S01]  /*0750*/  IABS R34, R73 ;  /* 0x0000004900227213 */ /* 0x000fe20000000000 */
[C---:B------:R-:W-:Y:S01]  /*0760*/  IMAD.HI.U32 R10, R6.reuse, R40, RZ ;  /* 0x00000028060a7227 */ /* 0x040fe200078e00ff */
[----:B------:R-:W-:Y:S01]  /*0770*/  IABS R33, R72 ;  /* 0x0000004800217213 */ /* 0x000fe20000000000 */
[----:B---3--:R-:W-:Y:S01]  /*0780*/  USHF.R.U32.HI UR4, URZ, 0x2, UR11 ;  /* 0x000000023f047899 */ /* 0x008fe2000801160b */
[C---:B------:R-:W-:Y:S01]  /*0790*/  LOP3.LUT R70, R9.reuse, 0x24, R0, 0xfe, !PT ;  /* 0x0000002409467812 */ /* 0x040fe200078efe00 */
[----:B------:R-:W-:Y:S01]  /*07a0*/  IMAD.MOV R4, RZ, RZ, -R4 ;  /* 0x000000ffff047224 */ /* 0x000fe200078e0a04 */
[----:B------:R-:W-:Y:S01]  /*07b0*/  LOP3.LUT R69, R9, 0x28, R0, 0xfe, !PT ;  /* 0x0000002809457812 */ /* 0x000fe200078efe00 */
[----:B------:R-:W-:Y:S01]  /*07c0*/  IMAD.MOV R10, RZ, RZ, -R10 ;  /* 0x000000ffff0a7224 */ /* 0x000fe200078e0a0a */
[----:B------:R-:W-:Y:S01]  /*07d0*/  IABS R30, R70 ;  /* 0x00000046001e7213 */ /* 0x000fe20000000000 */
[----:B------:R-:W-:Y:S01]  /*07e0*/  IMAD R41, R5, R4, R41 ;  /* 0x0000000405297224 */ /* 0x000fe200078e0229 */
[----:B------:R-:W-:Y:S01]  /*07f0*/  IABS R29, R69 ;  /* 0x00000045001d7213 */ /* 0x000fe20000000000 */
[----:B------:R-:W-:Y:S01]  /*0800*/  IMAD.HI.U32 R4, R6, R37, RZ ;  /* 0x0000002506047227 */ /* 0x000fe200078e00ff */
[----:B------:R-:W-:-:S02]  /*0810*/  LOP3.LUT R68, R9, 0x2c, R0, 0xfe, !PT ;  /* 0x0000002c09447812 */ /* 0x000fc400078efe00 */
[----:B------:R-:W-:Y:S01]  /*0820*/  LOP3.LUT R64, R9, 0x30, R0, 0xfe, !PT ;  /* 0x0000003009407812 */ /* 0x000fe200078efe00 */
[----:B------:R-:W-:Y:S01]  /*0830*/  IMAD R40, R5, R10, R40 ;  /* 0x0000000a05287224 */ /* 0x000fe200078e0228 */
[----:B------:R-:W-:Y:S01]  /*0840*/  IABS R28, R68 ;  /* 0x00000044001c7213 */ /* 0x000fe20000000000 */
[----:B------:R-:W-:Y:S01]  /*0850*/  IMAD.MOV R10, RZ, RZ, -R4 ;  /* 0x000000ffff0a7224 */ /* 0x000fe200078e0a04 */
[----:B------:R-:W-:Y:S01]  /*0860*/  IABS R26, R64 ;  /* 0x00000040001a7213 */ /* 0x000fe20000000000 */
[C---:B------:R-:W-:Y:S01]  /*0870*/  IMAD.HI.U32 R4, R6.reuse, R36, RZ ;  /* 0x0000002406047227 */ /* 0x040fe200078e00ff */
[C-C-:B------:R-:W-:Y:S02]  /*0880*/  LOP3.LUT R66, R9.reuse, 0x38, R0.reuse, 0xfe, !PT ;  /* 0x0000003809427812 */ /* 0x140fe400078efe00 */
[----:B------:R-:W-:Y:S01]  /*0890*/  LOP3.LUT R76, R9, 0xc, R0, 0xfe, !PT ;  /* 0x0000000c094c7812 */ /* 0x000fe200078efe00 */
[----:B------:R-:W-:Y:S01]  /*08a0*/  IMAD R37, R5, R10, R37 ;  /* 0x0000000a05257224 */ /* 0x000fe200078e0225 */
[----:B------:R-:W-:Y:S01]  /*08b0*/  IABS R24, R66 ;  /* 0x0000004200187213 */ /* 0x000fe20000000000 */
[----:B------:R-:W-:Y:S01]  /*08c0*/  IMAD.MOV R10, RZ, RZ, -R4 ;  /* 0x000000ffff0a7224 */ /* 0x000fe200078e0a04 */
[----:B------:R-:W-:Y:S01]  /*08d0*/  LOP3.LUT R16, R9, 0x3c, R0, 0xfe, !PT ;  /* 0x0000003c09107812 */ /* 0x000fe200078efe00 */
[C---:B------:R-:W-:Y:S01]  /*08e0*/  IMAD.HI.U32 R4, R6.reuse, R34, RZ ;  /* 0x0000002206047227 */ /* 0x040fe200078e00ff */
[----:B------:R-:W-:Y:S01]  /*08f0*/  IABS R38, R76 ;  /* 0x0000004c00267213 */ /* 0x000fe20000000000 */
[----:B------:R-:W-:Y:S01]  /*0900*/  STL [R1+0x160], R76 ;  /* 0x0001604c01007387 */ /* 0x000fe20000100800 */
[----:B------:R-:W-:Y:S01]  /*0910*/  IABS R22, R16 ;  /* 0x0000001000167213 */ /* 0x000fe20000000000 */
[----:B------:R-:W-:Y:S01]  /*0920*/  IMAD R36, R5, R10, R36 ;  /* 0x0000000a05247224 */ /* 0x000fe200078e0224 */
[C-C-:B------:R-:W-:Y:S01]  /*0930*/  LOP3.LUT R61, R9.reuse, 0x40, R0.reuse, 0xfe, !PT ;  /* 0x00000040093d7812 */ /* 0x140fe200078efe00 */
[C---:B------:R-:W-:Y:S01]  /*0940*/  IMAD.HI.U32 R10, R6.reuse, R33, RZ ;  /* 0x00000021060a7227 */ /* 0x040fe200078e00ff */
[C-C-:B------:R-:W-:Y:S01]  /*0950*/  LOP3.LUT R71, R9.reuse, 0x20, R0.reuse, 0xfe, !PT ;  /* 0x0000002009477812 */ /* 0x140fe200078efe00 */
[----:B------:R-:W-:Y:S01]  /*0960*/  STL [R1+0x188], R75 ;  /* 0x0001884b01007387 */ /* 0x000fe20000100800 */
[----:B------:R-:W-:Y:S01]  /*0970*/  LOP3.LUT R65, R9, 0x44, R0, 0xfe, !PT ;  /* 0x0000004409417812 */ /* 0x000fe200078efe00 */
[----:B------:R-:W-:Y:S01]  /*0980*/  IMAD.MOV R4, RZ, RZ, -R4 ;  /* 0x000000ffff047224 */ /* 0x000fe200078e0a04 */
[----:B------:R-:W-:Y:S01]  /*0990*/  IABS R21, R61 ;  /* 0x0000003d00157213 */ /* 0x000fe20000000000 */
[----:B------:R-:W-:Y:S01]  /*09a0*/  IMAD.MOV R10, RZ, RZ, -R10 ;  /* 0x000000ffff0a7224 */ /* 0x000fe200078e0a0a */
[----:B------:R-:W-:Y:S01]  /*09b0*/  IABS R32, R71 ;  /* 0x0000004700207213 */ /* 0x000fe20000000000 */
[----:B------:R-:W-:Y:S01]  /*09c0*/  IMAD R34, R5, R4, R34 ;  /* 0x0000000405227224 */ /* 0x000fe200078e0222 */
[----:B------:R-:W-:Y:S01]  /*09d0*/  IABS R20, R65 ;  /* 0x0000004100147213 */ /* 0x000fe20000000000 */
[C---:B------:R-:W-:Y:S01]  /*09e0*/  IMAD.HI.U32 R4, R6.reuse, R30, RZ ;  /* 0x0000001e06047227 */ /* 0x040fe200078e00ff */
[C-C-:B------:R-:W-:Y:S01]  /*09f0*/  LOP3.LUT R58, R9.reuse, 0x4c, R0.reuse, 0xfe, !PT ;  /* 0x0000004c093a7812 */ /* 0x140fe200078efe00 */
[----:B------:R-:W-:Y:S01]  /*0a00*/  STL [R1+0x184], R74 ;  /* 0x0001844a01007387 */ /* 0x000fe20000100800 */
[----:B------:R-:W-:Y:S01]  /*0a10*/  LOP3.LUT R67, R9, 0x34, R0, 0xfe, !PT ;  /* 0x0000003409437812 */ /* 0x000fe200078efe00 */
[----:B------:R-:W-:Y:S01]  /*0a20*/  IMAD R33, R5, R10, R33 ;  /* 0x0000000a05217224 */ /* 0x000fe200078e0221 */
[----:B------:R-:W-:Y:S01]  /*0a30*/  IABS R23, R58 ;  /* 0x0000003a00177213 */ /* 0x000fe20000000000 */
[----:B------:R-:W-:Y:S01]  /*0a40*/  IMAD.MOV R10, RZ, RZ, -R4 ;  /* 0x000000ffff0a7224 */ /* 0x000fe200078e0a04 */
[C-C-:B------:R-:W-:Y:S01]  /*0a50*/  LOP3.LUT R46, R9.reuse, 0x50, R0.reuse, 0xfe, !PT ;  /* 0x00000050092e7812 */ /* 0x140fe200078efe00 */
[C---:B------:R-:W-:Y:S01]  /*0a60*/  IMAD.HI.U32 R4, R6.reuse, R29, RZ ;  /* 0x0000001d06047227 */ /* 0x040fe200078e00ff */
[----:B------:R-:W-:Y:S01]  /*0a70*/  IABS R25, R67 ;  /* 0x0000004300197213 */ /* 0x000fe20000000000 */
        /* <DEDUP_REMOVED lines=9> */
[--C-:B------:R-:W-:Y:S01]  /*0b10*/  LOP3.LUT R57, R9, 0x58, R0.reuse, 0xfe, !PT ;  /* 0x0000005809397812 */ /* 0x100fe200078efe00 */
[----:B------:R-:W-:Y:S01]  /*0b20*/  IMAD R29, R5, R10, R29 ;  /* 0x0000000a051d7224 */ /* 0x000fe200078e021d */
[C---:B------:R-:W-:Y:S01]  /*0b30*/  LOP3.LUT R48, R9.reuse, 0x5c, R0, 0xfe, !PT ;  /* 0x0000005c09307812 */ /* 0x040fe200078efe00 */
[C---:B------:R-:W-:Y:S01]  /*0b40*/  IMAD.HI.U32 R10, R6.reuse, R26, RZ ;  /* 0x0000001a060a7227 */ /* 0x040fe200078e00ff */
[----:B------:R-:W-:Y:S01]  /*0b50*/  IABS R31, R60 ;  /* 0x0000003c001f7213 */ /* 0x000fe20000000000 */
[----:B------:R-:W-:Y:S01]  /*0b60*/  STL [R1+0x178], R71 ;  /* 0x0001784701007387 */ /* 0x000fe20000100800 */
[----:B------:R-:W-:Y:S01]  /*0b70*/  IABS R35, R57 ;  /* 0x0000003900237213 */ /* 0x000fe20000000000 */
[----:B------:R-:W-:Y:S01]  /*0b80*/  IMAD.MOV R4, RZ, RZ, -R4 ;  /* 0x000000ffff047224 */ /* 0x000fe200078e0a04 */
[----:B------:R-:W-:Y:S01]  /*0b90*/  IABS R39, R48 ;  /* 0x0000003000277213 */ /* 0x000fe20000000000 */
[----:B------:R-:W-:Y:S01]  /*0ba0*/  IMAD.MOV R10, RZ, RZ, -R10 ;  /* 0x000000ffff0a7224 */ /* 0x000fe200078e0a0a */
[----:B------:R-:W-:Y:S01]  /*0bb0*/  LOP3.LUT R56, R9, 0x60, R0, 0xfe, !PT ;  /* 0x0000006009387812 */ /* 0x000fe200078efe00 */
[----:B------:R-:W-:Y:S01]  /*0bc0*/  IMAD R28, R5, R4, R28 ;  /* 0x00000004051c7224 */ /* 0x000fe200078e021c */
[----:B------:R-:W-:Y:S01]  /*0bd0*/  LOP3.LUT R49, R9, 0x7c, R0, 0xfe, !PT ;  /* 0x0000007c09317812 */ /* 0x000fe200078efe00 */
[C---:B------:R-:W-:Y:S01]  /*0be0*/  IMAD.HI.U32 R4, R6.reuse, R24, RZ ;  /* 0x0000001806047227 */ /* 0x040fe200078e00ff */
[----:B------:R-:W-:Y:S01]  /*0bf0*/  IABS R43, R56 ;  /* 0x00000038002b7213 */ /* 0x000fe20000000000 */
[----:B------:R-:W-:Y:S01]  /*0c00*/  STL [R1+0x174], R70 ;  /* 0x0001744601007387 */ /* 0x000fe20000100800 */
[C---:B------:R-:W-:Y:S01]  /*0c10*/  ISETP.GT.U32.AND P0, PT, R5.reuse, R42, PT ;  /* 0x0000002a0500720c */ /* 0x040fe20003f04070 */
[C---:B------:R-:W-:Y:S01]  /*0c20*/  IMAD R26, R5.reuse, R10, R26 ;  /* 0x0000000a051a7224 */ /* 0x040fe200078e021a */
[C---:B------:R-:W-:Y:S01]  /*0c30*/  ISETP.GT.U32.AND P2, PT, R5.reuse, R41, PT ;  /* 0x000000290500720c */ /* 0x040fe20003f44070 */
[----:B------:R-:W-:Y:S01]  /*0c40*/  IMAD.MOV R10, RZ, RZ, -R4 ;  /* 0x000000ffff0a7224 */ /* 0x000fe200078e0a04 */
[----:B------:R-:W-:Y:S01]  /*0c50*/  ISETP.GT.U32.AND P3, PT, R5, R36, PT ;  /* 0x000000240500720c */ /* 0x000fe20003f64070 */
[C---:B------:R-:W-:Y:S01]  /*0c60*/  IMAD.HI.U32 R11, R6.reuse, R38, RZ ;  /* 0x00000026060b7227 */ /* 0x040fe200078e00ff */
[C-C-:B------:R-:W-:Y:S01]  /*0c70*/  LOP3.LUT R54, R9.reuse, 0x64, R0.reuse, 0xfe, !PT ;  /* 0x0000006409367812 */ /* 0x140fe200078efe00 */
[----:B------:R-:W-:Y:S01]  /*0c80*/  STL [R1+0x15c], R69 ;  /* 0x00015c4501007387 */ /* 0x000fe20000100800 */
        /* <DEDUP_REMOVED lines=8> */
[C---:B------:R-:W-:Y:S01]  /*0d10*/  LOP3.LUT R52, R9.reuse, 0x6c, R0, 0xfe, !PT ;  /* 0x0000006c09347812 */ /* 0x040fe200078efe00 */
[----:B------:R-:W-:Y:S01]  /*0d20*/  IMAD.MOV R10, RZ, RZ, -R4 ;  /* 0x000000ffff0a7224 */ /* 0x000fe200078e0a04 */
[----:B------:R-:W-:Y:S01]  /*0d30*/  IABS R51, R53 ;  /* 0x0000003500337213 */ /* 0x000fe20000000000 */
[C---:B------:R-:W-:Y:S01]  /*0d40*/  IMAD.HI.U32 R4, R6.reuse, R21, RZ ;  /* 0x0000001506047227 */ /* 0x040fe200078e00ff */
[----:B------:R-:W-:Y:S01]  /*0d50*/  LOP3.LUT R44, R9, 0x74, R0, 0xfe, !PT ;  /* 0x00000074092c7812 */ /* 0x000fe200078efe00 */
[----:B------:R1:W-:Y:S01]  /*0d60*/  STL [R1+0x154], R64 ;  /* 0x0001544001007387 */ /* 0x0003e20000100800 */
[----:B------:R-:W-:Y:S01]  /*0d70*/  IABS R55, R52 ;  /* 0x0000003400377213 */ /* 0x000fe20000000000 */
[C---:B------:R-:W-:Y:S01]  /*0d80*/  IMAD R38, R5.reuse, R11, R38 ;  /* 0x0000000b05267224 */ /* 0x040fe200078e0226 */
[----:B------:R-:W-:Y:S01]  /*0d90*/  IABS R63, R44 ;  /* 0x0000002c003f7213 */ /* 0x000fe20000000000 */
[----:B------:R-:W-:Y:S01]  /*0da0*/  IMAD R22, R5, R10, R22 ;  /* 0x0000000a05167224 */ /* 0x000fe200078e0216 */
[----:B------:R-:W-:Y:S01]  /*0db0*/  LOP3.LUT R45, R9, 0x78, R0, 0xfe, !PT ;  /* 0x00000078092d7812 */ /* 0x000fe200078efe00 */
[C---:B------:R-:W-:Y:S01]  /*0dc0*/  IMAD.HI.U32 R11, R6.reuse, R32, RZ ;  /* 0x00000020060b7227 */ /* 0x040fe200078e00ff */
[----:B------:R-:W-:Y:S03]  /*0dd0*/  STL [R1+0x150], R67 ;  /* 0x0001504301007387 */ /* 0x000fe60000100800 */
[----:B------:R-:W-:Y:S01]  /*0de0*/  IMAD.HI.U32 R10, R6, R20, RZ ;  /* 0x00000014060a7227 */ /* 0x000fe200078e00ff */
[----:B------:R2:W-:Y:S03]  /*0df0*/  STL [R1+0x14c], R66 ;  /* 0x00014c4201007387 */ /* 0x0005e60000100800 */
[----:B------:R-:W-:Y:S01]  /*0e00*/  IMAD.MOV R4, RZ, RZ, -R4 ;  /* 0x000000ffff047224 */ /* 0x000fe200078e0a04 */
[----:B------:R3:W-:Y:S01]  /*0e10*/  STL [R1+0x148], R16 ;  /* 0x0001481001007387 */ /* 0x0007e20000100800 */
[----:B------:R-:W-:-:S02]  /*0e20*/  IMAD.MOV R11, RZ, RZ, -R11 ;  /* 0x000000ffff0b7224 */ /* 0x000fc400078e0a0b */
[----:B------:R-:W-:Y:S01]  /*0e30*/  IMAD.MOV R10, RZ, RZ, -R10 ;  /* 0x000000ffff0a7224 */ /* 0x000fe200078e0a0a */
[----:B------:R4:W-:Y:S01]  /*0e40*/  STL [R1+0x144], R61 ;  /* 0x0001443d01007387 */ /* 0x0009e20000100800 */
[----:B------:R-:W-:Y:S02]  /*0e50*/  IMAD R21, R5, R4, R21 ;  /* 0x0000000405157224 */ /* 0x000fe400078e0215 */
[----:B------:R-:W-:Y:S01]  /*0e60*/  IMAD.HI.U32 R4, R6, R23, RZ ;  /* 0x0000001706047227 */ /* 0x000fe200078e00ff */
[----:B------:R-:W-:Y:S03]  /*0e70*/  STL [R1+0x140], R65 ;  /* 0x0001404101007387 */ /* 0x000fe60000100800 */
[----:B------:R-:W-:Y:S01]  /*0e80*/  IMAD R8, R15, R8, R14 ;  /* 0x000000080f087224 */ /* 0x000fe200078e020e */
[----:B------:R-:W-:Y:S01]  /*0e90*/  STL [R1+0x13c], R62 ;  /* 0x00013c3e01007387 */ /* 0x000fe20000100800 */
[----:B------:R-:W-:-:S02]  /*0ea0*/  IMAD R32, R5, R11, R32 ;  /* 0x0000000b05207224 */ /* 0x000fc400078e0220 */
[----:B------:R-:W-:Y:S01]  /*0eb0*/  IMAD R20, R5, R10, R20 ;  /* 0x0000000a05147224 */ /* 0x000fe200078e0214 */
[----:B------:R1:W-:Y:S01]  /*0ec0*/  STL [R1+0x138], R58 ;  /* 0x0001383a01007387 */ /* 0x0003e20000100800 */
[----:B------:R-:W-:-:S03]  /*0ed0*/  IMAD.HI.U32 R11, R6, R25, RZ ;  /* 0x00000019060b7227 */ /* 0x000fc600078e00ff */
[----:B------:R1:W-:Y:S01]  /*0ee0*/  STL [R1+0x134], R46 ;  /* 0x0001342e01007387 */ /* 0x0003e20000100800 */
[----:B------:R-:W-:Y:S02]  /*0ef0*/  IMAD.MOV R10, RZ, RZ, -R4 ;  /* 0x000000ffff0a7224 */ /* 0x000fe400078e0a04 */
[----:B------:R-:W-:Y:S01]  /*0f00*/  IMAD.HI.U32 R4, R6, R27, RZ ;  /* 0x0000001b06047227 */ /* 0x000fe200078e00ff */
[----:B------:R-:W-:Y:S03]  /*0f10*/  STL [R1+0x130], R60 ;  /* 0x0001303c01007387 */ /* 0x000fe60000100800 */
[----:B------:R-:W-:Y:S01]  /*0f20*/  IMAD.IADD R8, R12, 0x1, R8 ;  /* 0x000000010c087824 */ /* 0x000fe200078e0208 */
[----:B------:R1:W-:Y:S01]  /*0f30*/  STL [R1+0x12c], R57 ;  /* 0x00012c3901007387 */ /* 0x0003e20000100800 */
[----:B------:R-:W-:Y:S02]  /*0f40*/  IMAD.MOV R12, RZ, RZ, -R11 ;  /* 0x000000ffff0c7224 */ /* 0x000fe400078e0a0b */
[----:B------:R-:W-:Y:S01]  /*0f50*/  IMAD R23, R5, R10, R23 ;  /* 0x0000000a05177224 */ /* 0x000fe200078e0217 */
[----:B------:R1:W-:Y:S01]  /*0f60*/  STL [R1+0x128], R48 ;  /* 0x0001283001007387 */ /* 0x0003e20000100800 */
[----:B------:R-:W-:-:S03]  /*0f70*/  IMAD.HI.U32 R11, R6, R19, RZ ;  /* 0x00000013060b7227 */ /* 0x000fc600078e00ff */
[----:B------:R-:W-:Y:S01]  /*0f80*/  STL [R1+0x124], R56 ;  /* 0x0001243801007387 */ /* 0x000fe20000100800 */
[----:B------:R-:W-:Y:S02]  /*0f90*/  IMAD.MOV R10, RZ, RZ, -R4 ;  /* 0x000000ffff0a7224 */ /* 0x000fe400078e0a04 */
[C---:B------:R-:W-:Y:S01]  /*0fa0*/  IMAD.HI.U32 R4, R6.reuse, R31, RZ ;  /* 0x0000001f06047227 */ /* 0x040fe200078e00ff */
[----:B------:R-:W-:Y:S03]  /*0fb0*/  STL [R1+0x108], R49 ;  /* 0x0001083101007387 */ /* 0x000fe60000100800 */
[C---:B------:R-:W-:Y:S01]  /*0fc0*/  IMAD R25, R5.reuse, R12, R25 ;  /* 0x0000000c05197224 */ /* 0x040fe200078e0219 */
[----:B------:R1:W-:Y:S01]  /*0fd0*/  STL [R1+0x120], R54 ;  /* 0x0001203601007387 */ /* 0x0003e20000100800 */
[----:B------:R-:W-:Y:S02]  /*0fe0*/  IMAD.MOV R12, RZ, RZ, -R11 ;  /* 0x000000ffff0c7224 */ /* 0x000fe400078e0a0b */
[----:B------:R-:W-:Y:S01]  /*0ff0*/  IMAD R27, R5, R10, R27 ;  /* 0x0000000a051b7224 */ /* 0x000fe200078e021b */
[----:B------:R-:W-:Y:S01]  /*1000*/  STL [R1+0x11c], R53 ;  /* 0x00011c3501007387 */ /* 0x000fe20000100800 */
[----:B------:R-:W-:-:S03]  /*1010*/  IMAD.HI.U32 R10, R6, R35, RZ ;  /* 0x00000023060a7227 */ /* 0x000fc600078e00ff */
[----:B------:R1:W-:Y:S01]  /*1020*/  STL [R1+0x118], R52 ;  /* 0x0001183401007387 */ /* 0x0003e20000100800 */
[----:B------:R-:W-:-:S03]  /*1030*/  IMAD.HI.U32 R11, R6, R39, RZ ;  /* 0x00000027060b7227 */ /* 0x000fc600078e00ff */
[----:B------:R-:W-:Y:S01]  /*1040*/  STL [R1+0x114], R50 ;  /* 0x0001143201007387 */ /* 0x000fe20000100800 */
[----:B------:R-:W-:Y:S02]  /*1050*/  IMAD.MOV R4, RZ, RZ, -R4 ;  /* 0x000000ffff047224 */ /* 0x000fe400078e0a04 */
[C---:B------:R-:W-:Y:S01]  /*1060*/  IMAD R19, R5.reuse, R12, R19 ;  /* 0x0000000c05137224 */ /* 0x040fe200078e0213 */
[----:B------:R1:W-:Y:S01]  /*1070*/  STL [R1+0x110], R44 ;  /* 0x0001102c01007387 */ /* 0x0003e20000100800 */
[----:B------:R-:W-:Y:S02]  /*1080*/  IMAD.MOV R10, RZ, RZ, -R10 ;  /* 0x000000ffff0a7224 */ /* 0x000fe400078e0a0a */
[----:B------:R-:W-:Y:S01]  /*1090*/  IMAD.MOV R12, RZ, RZ, -R11 ;  /* 0x000000ffff0c7224 */ /* 0x000fe200078e0a0b */
[----:B------:R-:W-:Y:S01]  /*10a0*/  IABS R11, R49 ;  /* 0x00000031000b7213 */ /* 0x000fe20000000000 */
[----:B------:R-:W-:Y:S01]  /*10b0*/  IMAD R31, R5, R4, R31 ;  /* 0x00000004051f7224 */ /* 0x000fe200078e021f */
[----:B------:R1:W-:Y:S01]  /*10c0*/  STL [R1+0x10c], R45 ;  /* 0x00010c2d01007387 */ /* 0x0003e20000100800 */
[----:B------:R-:W-:-:S04]  /*10d0*/  IMAD.HI.U32 R4, R6, R43, RZ ;  /* 0x0000002b06047227 */ /* 0x000fc800078e00ff */
[----:B------:R-:W-:Y:S02]  /*10e0*/  IMAD R35, R5, R10, R35 ;  /* 0x0000000a05237224 */ /* 0x000fe400078e0223 */
[----:B------:R-:W-:Y:S02]  /*10f0*/  IMAD.MOV R10, RZ, RZ, -R4 ;  /* 0x000000ffff0a7224 */ /* 0x000fe400078e0a04 */
[----:B------:R-:W-:-:S04]  /*1100*/  IMAD.HI.U32 R4, R6, R11, RZ ;  /* 0x0000000b06047227 */ /* 0x000fc800078e00ff */
[----:B------:R-:W-:Y:S02]  /*1110*/  IMAD.MOV R4, RZ, RZ, -R4 ;  /* 0x000000ffff047224 */ /* 0x000fe400078e0a04 */
[----:B------:R-:W-:Y:S01]  /*1120*/  @!P0 IMAD.IADD R42, R42, 0x1, -R5 ;  /* 0x000000012a2a8824 */ /* 0x000fe200078e0a05 */
[C---:B------:R-:W-:Y:S01]  /*1130*/  ISETP.GT.U32.AND P0, PT, R5.reuse, R37, PT ;  /* 0x000000250500720c */ /* 0x040fe20003f04070 */
[----:B------:R-:W-:Y:S02]  /*1140*/  IMAD R4, R5, R4, R11 ;  /* 0x0000000405047224 */ /* 0x000fe400078e020b */
[--C-:B------:R-:W-:Y:S01]  /*1150*/  @!P2 IMAD.IADD R41, R41, 0x1, -R5.reuse ;  /* 0x000000012929a824 */ /* 0x100fe200078e0a05 */
[C---:B------:R-:W-:Y:S01]  /*1160*/  ISETP.GT.U32.AND P4, PT, R5.reuse, R42, PT ;  /* 0x0000002a0500720c */ /* 0x040fe20003f84070 */
[----:B------:R-:W-:Y:S01]  /*1170*/  @!P3 IMAD.IADD R36, R36, 0x1, -R5 ;  /* 0x000000012424b824 */ /* 0x000fe200078e0a05 */
[C---:B------:R-:W-:Y:S01]  /*1180*/  ISETP.GT.U32.AND P1, PT, R5.reuse, R4, PT ;  /* 0x000000040500720c */ /* 0x040fe20003f24070 */
[C---:B------:R-:W-:Y:S01]  /*1190*/  IMAD R43, R5.reuse, R10, R43 ;  /* 0x0000000a052b7224 */ /* 0x040fe200078e022b */
[C---:B------:R-:W-:Y:S01]  /*11a0*/  ISETP.GT.U32.AND P6, PT, R5.reuse, R41, PT ;  /* 0x000000290500720c */ /* 0x040fe20003fc4070 */
[----:B------:R-:W-:Y:S01]  /*11b0*/  IMAD.HI.U32 R10, R6, R47, RZ ;  /* 0x0000002f060a7227 */ /* 0x000fe200078e00ff */
[----:B------:R-:W-:-:S03]  /*11c0*/  ISETP.GT.U32.AND P2, PT, R5, R38, PT ;  /* 0x000000260500720c */ /* 0x000fc60003f44070 */
[--C-:B------:R-:W-:Y:S01]  /*11d0*/  @!P0 IMAD.IADD R37, R37, 0x1, -R5.reuse ;  /* 0x0000000125258824 */ /* 0x100fe200078e0a05 */
[C---:B------:R-:W-:Y:S01]  /*11e0*/  ISETP.GT.U32.AND P0, PT, R5.reuse, R29, PT ;  /* 0x0000001d0500720c */ /* 0x040fe20003f04070 */
[----:B------:R-:W-:Y:S02]  /*11f0*/  IMAD.MOV R10, RZ, RZ, -R10 ;  /* 0x000000ffff0a7224 */ /* 0x000fe400078e0a0a */
[--C-:B------:R-:W-:Y:S01]  /*1200*/  @!P4 IMAD.IADD R42, R42, 0x1, -R5.reuse ;  /* 0x000000012a2ac824 */ /* 0x100fe200078e0a05 */
[C---:B------:R-:W-:Y:S01]  /*1210*/  ISETP.GT.U32.AND P4, PT, R5.reuse, R33, PT ;  /* 0x000000210500720c */ /* 0x040fe20003f84070 */
[--C-:B------:R-:W-:Y:S01]  /*1220*/  @!P1 IMAD.IADD R4, R4, 0x1, -R5.reuse ;  /* 0x0000000104049824 */ /* 0x100fe200078e0a05 */
[----:B------:R-:W-:Y:S01]  /*1230*/  ISETP.GT.U32.AND P1, PT, R5, R40, PT ;  /* 0x000000280500720c */ /* 0x000fe20003f24070 */
[--C-:B------:R-:W-:Y:S01]  /*1240*/  @!P6 IMAD.IADD R41, R41, 0x1, -R5.reuse ;  /* 0x000000012929e824 */ /* 0x100fe200078e0a05 */
[C---:B------:R-:W-:Y:S01]  /*1250*/  ISETP.GT.U32.AND P6, PT, R5.reuse, R32, PT ;  /* 0x000000200500720c */ /* 0x040fe20003fc4070 */
[----:B------:R-:W-:Y:S01]  /*1260*/  @!P2 IMAD.IADD R38, R38, 0x1, -R5 ;  /* 0x000000012626a824 */ /* 0x000fe200078e0a05 */
[C---:B------:R-:W-:Y:S01]  /*1270*/  ISETP.GT.U32.AND P5, PT, R5.reuse, R4, PT ;  /* 0x000000040500720c */ /* 0x040fe20003fa4070 */
[C---:B------:R-:W-:Y:S01]  /*1280*/  IMAD R39, R5.reuse, R12, R39 ;  /* 0x0000000c05277224 */ /* 0x040fe200078e0227 */
[----:B------:R-:W-:Y:S01]  /*1290*/  ISETP.GT.U32.AND P2, PT, R5, R30, PT ;  /* 0x0000001e0500720c */ /* 0x000fe20003f44070 */
[----:B------:R-:W-:Y:S01]  /*12a0*/  @!P0 IMAD.IADD R29, R29, 0x1, -R5 ;  /* 0x000000011d1d8824 */ /* 0x000fe200078e0a05 */
[C---:B------:R-:W-:Y:S01]  /*12b0*/  ISETP.GT.U32.AND P3, PT, R5.reuse, R38, PT ;  /* 0x000000260500720c */ /* 0x040fe20003f64070 */
[----:B------:R-:W-:-:S02]  /*12c0*/  IMAD R47, R5, R10, R47 ;  /* 0x0000000a052f7224 */ /* 0x000fc400078e022f */
[--C-:B------:R-:W-:Y:S01]  /*12d0*/  @!P4 IMAD.IADD R33, R33, 0x1, -R5.reuse ;  /* 0x000000012121c824 */ /* 0x100fe200078e0a05 */
[C---:B------:R-:W-:Y:S01]  /*12e0*/  ISETP.GT.U32.AND P4, PT, R5.reuse, R28, PT ;  /* 0x0000001c0500720c */ /* 0x040fe20003f84070 */
[--C-:B------:R-:W-:Y:S01]  /*12f0*/  @!P1 IMAD.IADD R40, R40, 0x1, -R5.reuse ;  /* 0x0000000128289824 */ /* 0x100fe200078e0a05 */
[C---:B------:R-:W-:Y:S01]  /*1300*/  ISETP.GT.U32.AND P1, PT, R5.reuse, R34, PT ;  /* 0x000000220500720c */ /* 0x040fe20003f24070 */
[--C-:B------:R-:W-:Y:S02]  /*1310*/  @!P6 IMAD.IADD R32, R32, 0x1, -R5.reuse ;  /* 0x000000012020e824 */ /* 0x100fe400078e0a05 */
[--C-:B------:R-:W-:Y:S01]  /*1320*/  @!P5 IMAD.IADD R4, R4, 0x1, -R5.reuse ;  /* 0x000000010404d824 */ /* 0x100fe200078e0a05 */
[C---:B------:R-:W-:Y:S01]  /*1330*/  ISETP.GT.U32.AND P5, PT, R5.reuse, R40, PT ;  /* 0x000000280500720c */ /* 0x040fe20003fa4070 */
[--C-:B------:R-:W-:Y:S01]  /*1340*/  @!P2 IMAD.IADD R30, R30, 0x1, -R5.reuse ;  /* 0x000000011e1ea824 */ /* 0x100fe200078e0a05 */
[C---:B------:R-:W-:Y:S01]  /*1350*/  ISETP.GT.U32.AND P2, PT, R5.reuse, R33, PT ;  /* 0x000000210500720c */ /* 0x040fe20003f44070 */
[----:B------:R-:W-:Y:S01]  /*1360*/  @!P3 IMAD.IADD R38, R38, 0x1, -R5 ;  /* 0x000000012626b824 */ /* 0x000fe200078e0a05 */
[C---:B------:R-:W-:Y:S01]  /*1370*/  ISETP.GT.U32.AND P0, PT, R5.reuse, R32, PT ;  /* 0x000000200500720c */ /* 0x040fe20003f04070 */
[----:B------:R-:W-:Y:S01]  /*1380*/  IMAD.HI.U32 R10, R6, R59, RZ ;  /* 0x0000003b060a7227 */ /* 0x000fe200078e00ff */
[----:B------:R-:W-:-:S03]  /*1390*/  ISETP.GT.U32.AND P3, PT, R5, R30, PT ;  /* 0x0000001e0500720c */ /* 0x000fc60003f64070 */
[--C-:B------:R-:W-:Y:S01]  /*13a0*/  @!P1 IMAD.IADD R34, R34, 0x1, -R5.reuse ;  /* 0x0000000122229824 */ /* 0x100fe200078e0a05 */
[C---:B------:R-:W-:Y:S01]  /*13b0*/  ISETP.GT.U32.AND P1, PT, R5.reuse, R37, PT ;  /* 0x000000250500720c */ /* 0x040fe20003f24070 */
[--C-:B------:R-:W-:Y:S01]  /*13c0*/  @!P4 IMAD.IADD R28, R28, 0x1, -R5.reuse ;  /* 0x000000011c1cc824 */ /* 0x100fe200078e0a05 */
[C---:B------:R-:W-:Y:S01]  /*13d0*/  ISETP.GT.U32.AND P4, PT, R5.reuse, R25, PT ;  /* 0x000000190500720c */ /* 0x040fe20003f84070 */
[--C-:B------:R-:W-:Y:S01]  /*13e0*/  @!P5 IMAD.IADD R40, R40, 0x1, -R5.reuse ;  /* 0x000000012828d824 */ /* 0x100fe200078e0a05 */
[----:B------:R-:W-:Y:S01]  /*13f0*/  ISETP.GT.U32.AND P5, PT, R5, R36, PT ;  /* 0x000000240500720c */ /* 0x000fe20003fa4070 */
        /* <DEDUP_REMOVED lines=11> */
[----:B------:R-:W-:Y:S01]  /*14b0*/  ISETP.GT.U32.AND P5, PT, R5, R26, PT ;  /* 0x0000001a0500720c */ /* 0x000fe20003fa4070 */
[--C-:B------:R-:W-:Y:S01]  /*14c0*/  @!P4 IMAD.IADD R25, R25, 0x1, -R5.reuse ;  /* 0x000000011919c824 */ /* 0x100fe200078e0a05 */
[C---:B------:R-:W-:Y:S01]  /*14d0*/  ISETP.GT.U32.AND P4, PT, R5.reuse, R23, PT ;  /* 0x000000170500720c */ /* 0x040fe20003f84070 */
[--C-:B------:R-:W-:Y:S02]  /*14e0*/  @!P2 IMAD.IADD R24, R24, 0x1, -R5.reuse ;  /* 0x000000011818a824 */ /* 0x100fe400078e0a05 */
[--C-:B------:R-:W-:Y:S01]  /*14f0*/  @!P0 IMAD.IADD R22, R22, 0x1, -R5.reuse ;  /* 0x0000000116168824 */ /* 0x100fe200078e0a05 */
[----:B------:R-:W-:Y:S01]  /*1500*/  ISETP.GT.U32.AND P2, PT, R5, R25, PT ;  /* 0x000000190500720c */ /* 0x000fe20003f44070 */
[--C-:B------:R-:W-:Y:S01]  /*1510*/  @!P3 IMAD.IADD R21, R21, 0x1, -R5.reuse ;  /* 0x000000011515b824 */ /* 0x100fe200078e0a05 */
[C---:B------:R-:W-:Y:S01]  /*1520*/  ISETP.GT.U32.AND P0, PT, R5.reuse, R24, PT ;  /* 0x000000180500720c */ /* 0x040fe20003f04070 */
[----:B------:R-:W-:Y:S01]  /*1530*/  IMAD.MOV R10, RZ, RZ, -R10 ;  /* 0x000000ffff0a7224 */ /* 0x000fe200078e0a0a */
[----:B------:R-:W-:Y:S01]  /*1540*/  ISETP.GT.U32.AND P3, PT, R5, R27, PT ;  /* 0x0000001b0500720c */ /* 0x000fe20003f64070 */
[--C-:B------:R-:W-:Y:S01]  /*1550*/  @!P1 IMAD.IADD R29, R29, 0x1, -R5.reuse ;  /* 0x000000011d1d9824 */ /* 0x100fe200078e0a05 */
[C---:B------:R-:W-:Y:S01]  /*1560*/  ISETP.GT.U32.AND P1, PT, R5.reuse, R20, PT ;  /* 0x000000140500720c */ /* 0x040fe20003f24070 */
[--C-:B------:R-:W-:Y:S01]  /*1570*/  @!P5 IMAD.IADD R26, R26, 0x1, -R5.reuse ;  /* 0x000000011a1ad824 */ /* 0x100fe200078e0a05 */
[----:B------:R-:W-:Y:S01]  /*1580*/  ISETP.GT.U32.AND P5, PT, R5, R19, PT ;  /* 0x000000130500720c */ /* 0x000fe20003fa4070 */
[----:B------:R-:W-:Y:S01]  /*1590*/  @!P4 IMAD.IADD R23, R23, 0x1, -R5 ;  /* 0x000000011717c824 */ /* 0x000fe200078e0a05 */
[----:B------:R-:W-:Y:S01]  /*15a0*/  ISETP.GT.U32.AND P4, PT, R5, R21, PT ;  /* 0x000000150500720c */ /* 0x000fe20003f84070 */
[----:B------:R-:W-:-:S04]  /*15b0*/  IMAD.HI.U32 R12, R6, R55, RZ ;  /* 0x00000037060c7227 */ /* 0x000fc800078e00ff */
[--C-:B------:R-:W-:Y:S01]  /*15c0*/  @!P0 IMAD.IADD R24, R24, 0x1, -R5.reuse ;  /* 0x0000000118188824 */ /* 0x100fe200078e0a05 */
[----:B------:R-:W-:Y:S01]  /*15d0*/  ISETP.GT.U32.AND P0, PT, R5, R35, PT ;  /* 0x000000230500720c */ /* 0x000fe20003f04070 */
[--C-:B------:R-:W-:Y:S02]  /*15e0*/  @!P2 IMAD.IADD R25, R25, 0x1, -R5.reuse ;  /* 0x000000011919a824 */ /* 0x100fe400078e0a05 */
[--C-:B------:R-:W-:Y:S01]  /*15f0*/  @!P1 IMAD.IADD R20, R20, 0x1, -R5.reuse ;  /* 0x0000000114149824 */ /* 0x100fe200078e0a05 */
[----:B------:R-:W-:Y:S01]  /*1600*/  ISETP.GT.U32.AND P1, PT, R5, R31, PT ;  /* 0x0000001f0500720c */ /* 0x000fe20003f24070 */
[--C-:B------:R-:W-:Y:S01]  /*1610*/  @!P5 IMAD.IADD R19, R19, 0x1, -R5.reuse ;  /* 0x000000011313d824 */ /* 0x100fe200078e0a05 */
[----:B------:R-:W-:Y:S01]  /*1620*/  ISETP.GT.U32.AND P5, PT, R5, R22, PT ;  /* 0x000000160500720c */ /* 0x000fe20003fa4070 */
[--C-:B------:R-:W-:Y:S01]  /*1630*/  @!P3 IMAD.IADD R27, R27, 0x1, -R5.reuse ;  /* 0x000000011b1bb824 */ /* 0x100fe200078e0a05 */
[----:B------:R-:W-:Y:S01]  /*1640*/  ISETP.GT.U32.AND P2, PT, R5, R20, PT ;  /* 0x000000140500720c */ /* 0x000fe20003f44070 */
[----:B------:R-:W-:Y:S01]  /*1650*/  @!P4 IMAD.IADD R21, R21, 0x1, -R5 ;  /* 0x000000011515c824 */ /* 0x000fe200078e0a05 */
[C---:B------:R-:W-:Y:S01]  /*1660*/  ISETP.GT.U32.AND P3, PT, R5.reuse, R23, PT ;  /* 0x000000170500720c */ /* 0x040fe20003f64070 */
[----:B------:R-:W-:Y:S01]  /*1670*/  IMAD.MOV R14, RZ, RZ, -R11 ;  /* 0x000000ffff0e7224 */ /* 0x000fe200078e0a0b */
[----:B------:R-:W-:Y:S01]  /*1680*/  ISETP.GT.U32.AND P4, PT, R5, R39, PT ;  /* 0x000000270500720c */ /* 0x000fe20003f84070 */
[----:B------:R-:W-:Y:S01]  /*1690*/  IMAD.HI.U32 R9, R6, R63, RZ ;  /* 0x0000003f06097227 */ /* 0x000fe200078e00ff */
[----:B------:R-:W-:-:S03]  /*16a0*/  IABS R11, R45 ;  /* 0x0000002d000b7213 */ /* 0x000fc60000000000 */
[--C-:B------:R-:W-:Y:S02]  /*16b0*/  @!P1 IMAD.IADD R31, R31, 0x1, -R5.reuse ;  /* 0x000000011f1f9824 */ /* 0x100fe400078e0a05 */
[----:B------:R-:W-:Y:S01]  /*16c0*/  @!P5 IMAD.IADD R22, R22, 0x1, -R5 ;  /* 0x000000011616d824 */ /* 0x000fe200078e0a05 */
[C---:B------:R-:W-:Y:S01]  /*16d0*/  ISETP.GT.U32.AND P5, PT, R5.reuse, R27, PT ;  /* 0x0000001b0500720c */ /* 0x040fe20003fa4070 */
[C---:B------:R-:W-:Y:S01]  /*16e0*/  IMAD R59, R5.reuse, R10, R59 ;  /* 0x0000000a053b7224 */ /* 0x040fe200078e023b */
[C---:B------:R-:W-:Y:S01]  /*16f0*/  ISETP.GT.U32.AND P1, PT, R5.reuse, R31, PT ;  /* 0x0000001f0500720c */ /* 0x040fe20003f24070 */
[----:B------:R-:W-:Y:S02]  /*1700*/  IMAD.MOV R12, RZ, RZ, -R12 ;  /* 0x000000ffff0c7224 */ /* 0x000fe400078e0a0c */
[----:B------:R-:W-:Y:S02]  /*1710*/  IMAD R51, R5, R14, R51 ;  /* 0x0000000e05337224 */ /* 0x000fe400078e0233 */
[----:B------:R-:W-:-:S02]  /*1720*/  IMAD.MOV R10, RZ, RZ, -R9 ;  /* 0x000000ffff0a7224 */ /* 0x000fc400078e0a09 */
[----:B------:R-:W-:Y:S01]  /*1730*/  @!P0 IMAD.IADD R35, R35, 0x1, -R5 ;  /* 0x0000000123238824 */ /* 0x000fe200078e0a05 */
[C---:B------:R-:W-:Y:S01]  /*1740*/  ISETP.GT.U32.AND P0, PT, R5.reuse, R47, PT ;  /* 0x0000002f0500720c */ /* 0x040fe20003f04070 */
[C---:B------:R-:W-:Y:S02]  /*1750*/  IMAD R55, R5.reuse, R12, R55 ;  /* 0x0000000c05377224 */ /* 0x040fe400078e0237 */
[C---:B------:R-:W-:Y:S02]  /*1760*/  IMAD R63, R5.reuse, R10, R63 ;  /* 0x0000000a053f7224 */ /* 0x040fe400078e023f */
[--C-:B------:R-:W-:Y:S01]  /*1770*/  @!P2 IMAD.IADD R20, R20, 0x1, -R5.reuse ;  /* 0x000000011414a824 */ /* 0x100fe200078e0a05 */
[----:B------:R-:W-:Y:S01]  /*1780*/  ISETP.GT.U32.AND P2, PT, R5, R43, PT ;  /* 0x0000002b0500720c */ /* 0x000fe20003f44070 */
        /* <DEDUP_REMOVED lines=8> */
[----:B------:R-:W-:Y:S01]  /*1810*/  @!P0 IMAD.IADD R47, R47, 0x1, -R5 ;  /* 0x000000012f2f8824 */ /* 0x000fe200078e0a05 */
[----:B------:R-:W-:Y:S01]  /*1820*/  ISETP.GT.AND P0, PT, R80, 0x7f, PT ;  /* 0x0000007f5000780c */ /* 0x000fe20003f04270 */
[----:B------:R-:W-:-:S03]  /*1830*/  IMAD.HI.U32 R6, R6, R11, RZ ;  /* 0x0000000b06067227 */ /* 0x000fc600078e00ff */
[----:B------:R-:W-:Y:S01]  /*1840*/  SEL R9, RZ, 0x4, !P0 ;  /* 0x00000004ff097807 */ /* 0x000fe20004000000 */
        /* <DEDUP_REMOVED lines=8> */
[----:B------:R-:W-:Y:S01]  /*18d0*/  ISETP.GT.U32.AND P4, PT, R5, R51, PT ;  /* 0x000000330500720c */ /* 0x000fe20003f84070 */
[----:B------:R-:W-:-:S02]  /*18e0*/  IMAD.MOV R6, RZ, RZ, -R6 ;  /* 0x000000ffff067224 */ /* 0x000fc400078e0a06 */
[----:B------:R-:W-:Y:S01]  /*18f0*/  @!P6 IMAD.IADD R34, R34, 0x1, -R5 ;  /* 0x000000012222e824 */ /* 0x000fe200078e0a05 */
[C---:B------:R-:W-:Y:S01]  /*1900*/  ISETP.GT.U32.AND P6, PT, R5.reuse, R28, PT ;  /* 0x0000001c0500720c */ /* 0x040fe20003fc4070 */
[----:B------:R-:W-:Y:S01]  /*1910*/  IMAD R6, R5, R6, R11 ;  /* 0x0000000605067224 */ /* 0x000fe200078e020b */
[----:B------:R-:W-:Y:S01]  /*1920*/  LOP3.LUT R11, R0, 0x8, RZ, 0xfc, !PT ;  /* 0x00000008000b7812 */ /* 0x000fe200078efcff */
[--C-:B------:R-:W-:Y:S01]  /*1930*/  @!P3 IMAD.IADD R39, R39, 0x1, -R5.reuse ;  /* 0x000000012727b824 */ /* 0x100fe200078e0a05 */
[----:B------:R-:W-:Y:S01]  /*1940*/  ISETP.GE.AND P3, PT, R79, RZ, PT ;  /* 0x000000ff4f00720c */ /* 0x000fe20003f66270 */
[--C-:B------:R-:W-:Y:S01]  /*1950*/  @!P1 IMAD.IADD R47, R47, 0x1, -R5.reuse ;  /* 0x000000012f2f9824 */ /* 0x100fe200078e0a05 */
[----:B------:R-:W-:Y:S01]  /*1960*/  ISETP.GT.U32.AND P2, PT, R5, R6, PT ;  /* 0x000000060500720c */ /* 0x000fe20003f44070 */
[--C-:B------:R-:W-:Y:S01]  /*1970*/  @!P5 IMAD.IADD R43, R43, 0x1, -R5.reuse ;  /* 0x000000012b2bd824 */ /* 0x100fe200078e0a05 */
[----:B------:R-:W-:Y:S01]  /*1980*/  ISETP.GE.AND P1, PT, R77, RZ, PT ;  /* 0x000000ff4d00720c */ /* 0x000fe20003f26270 */
[--C-:B------:R-:W-:Y:S01]  /*1990*/  @!P4 IMAD.IADD R51, R51, 0x1, -R5.reuse ;  /* 0x000000013333c824 */ /* 0x100fe200078e0a05 */
[----:B------:R-:W-:Y:S01]  /*19a0*/  ISETP.GE.AND P5, PT, R78, RZ, PT ;  /* 0x000000ff4e00720c */ /* 0x000fe20003fa6270 */
[----:B------:R-:W-:Y:S01]  /*19b0*/  IMAD R10, R8, 0x80, R18 ;  /* 0x00000080080a7824 */ /* 0x000fe200078e0212 */
[----:B------:R-:W-:Y:S01]  /*19c0*/  ISETP.GE.AND P4, PT, R76, RZ, PT ;  /* 0x000000ff4c00720c */ /* 0x000fe20003f86270 */
[----:B------:R-:W-:Y:S01]  /*19d0*/  @!P6 IMAD.IADD R28, R28, 0x1, -R5 ;  /* 0x000000011c1ce824 */ /* 0x000fe200078e0a05 */
[----:B------:R-:W-:-:S02]  /*19e0*/  ISETP.GT.U32.AND P6, PT, R5, R26, PT ;  /* 0x0000001a0500720c */ /* 0x000fc40003fc4070 */
[----:B------:R-:W-:Y:S01]  /*19f0*/  IABS R3, R10 ;  /* 0x0000000a00037213 */ /* 0x000fe20000000000 */
[----:B------:R-:W-:Y:S01]  /*1a00*/  @!P3 IMAD.MOV R42, RZ, RZ, -R42 ;  /* 0x000000ffff2ab224 */ /* 0x000fe200078e0a2a */
[C---:B------:R-:W-:Y:S01]  /*1a10*/  ISETP.GT.U32.AND P3, PT, R5.reuse, R59, PT ;  /* 0x0000003b0500720c */ /* 0x040fe20003f64070 */
[----:B------:R-:W-:Y:S01]  /*1a20*/  @!P2 IMAD.IADD R6, R6, 0x1, -R5 ;  /* 0x000000010606a824 */ /* 0x000fe200078e0a05 */
[C---:B------:R-:W-:Y:S01]  /*1a30*/  ISETP.GT.U32.AND P2, PT, R5.reuse, R55, PT ;  /* 0x000000370500720c */ /* 0x040fe20003f44070 */
[----:B------:R-:W-:Y:S01]  /*1a40*/  @!P1 IMAD.MOV R40, RZ, RZ, -R40 ;  /* 0x000000ffff289224 */ /* 0x000fe200078e0a28 */
[----:B------:R-:W-:Y:S01]  /*1a50*/  STL [R1+0x16c], R10 ;  /* 0x00016c0a01007387 */ /* 0x000fe20000100800 */
[----:B------:R-:W-:Y:S01]  /*1a60*/  @!P5 IMAD.MOV R41, RZ, RZ, -R41 ;  /* 0x000000ffff29d224 */ /* 0x000fe200078e0a29 */
[C---:B------:R-:W-:Y:S01]  /*1a70*/  ISETP.GT.U32.AND P1, PT, R5.reuse, R6, PT ;  /* 0x000000060500720c */ /* 0x040fe20003f24070 */
[----:B------:R-:W-:Y:S01]  /*1a80*/  @!P4 IMAD.MOV R38, RZ, RZ, -R38 ;  /* 0x000000ffff26c224 */ /* 0x000fe200078e0a26 */
[----:B------:R-:W-:Y:S01]  /*1a90*/  ISETP.GT.U32.AND P5, PT, R5, R63, PT ;  /* 0x0000003f0500720c */ /* 0x000fe20003fa4070 */
[----:B------:R-:W-:Y:S01]  /*1aa0*/  @!P6 IMAD.IADD R26, R26, 0x1, -R5 ;  /* 0x000000011a1ae824 */ /* 0x000fe200078e0a05 */
[----:B------:R-:W-:Y:S01]  /*1ab0*/  ISETP.GE.AND P4, PT, R73, RZ, PT ;  /* 0x000000ff4900720c */ /* 0x000fe20003f86270 */
[----:B------:R-:W-:Y:S01]  /*1ac0*/  IMAD.HI.U32 R7, R7, R3, RZ ;  /* 0x0000000307077227 */ /* 0x000fe200078e00ff */
[----:B------:R-:W-:-:S03]  /*1ad0*/  ISETP.GT.U32.AND P6, PT, R5, R19, PT ;  /* 0x000000130500720c */ /* 0x000fc60003fc4070 */
[----:B------:R-:W-:Y:S01]  /*1ae0*/  @!P3 IMAD.IADD R59, R59, 0x1, -R5 ;  /* 0x000000013b3bb824 */ /* 0x000fe200078e0a05 */
[----:B------:R-:W-:Y:S01]  /*1af0*/  ISETP.GE.AND P3, PT, R72, RZ, PT ;  /* 0x000000ff4800720c */ /* 0x000fe20003f66270 */
[----:B------:R-:W-:Y:S02]  /*1b00*/  IMAD.MOV R7, RZ, RZ, -R7 ;  /* 0x000000ffff077224 */ /* 0x000fe400078e0a07 */
[--C-:B------:R-:W-:Y:S01]  /*1b10*/  @!P1 IMAD.IADD R6, R6, 0x1, -R5.reuse ;  /* 0x0000000106069824 */ /* 0x100fe200078e0a05 */
[----:B------:R-:W-:Y:S01]  /*1b20*/  ISETP.GE.AND P1, PT, R70, RZ, PT ;  /* 0x000000ff4600720c */ /* 0x000fe20003f26270 */
[--C-:B------:R-:W-:Y:S01]  /*1b30*/  @!P5 IMAD.IADD R63, R63, 0x1, -R5.reuse ;  /* 0x000000013f3fd824 */ /* 0x100fe200078e0a05 */
[----:B------:R-:W-:Y:S01]  /*1b40*/  ISETP.GE.AND P5, PT, R71, RZ, PT ;  /* 0x000000ff4700720c */ /* 0x000fe20003fa6270 */
[----:B------:R-:W-:Y:S01]  /*1b50*/  @!P4 IMAD.MOV R34, RZ, RZ, -R34 ;  /* 0x000000ffff22c224 */ /* 0x000fe200078e0a22 */
[----:B------:R-:W-:Y:S01]  /*1b60*/  ISETP.GE.AND P4, PT, R69, RZ, PT ;  /* 0x000000ff4500720c */ /* 0x000fe20003f86270 */
[----:B------:R-:W-:Y:S01]  /*1b70*/  @!P6 IMAD.IADD R19, R19, 0x1, -R5 ;  /* 0x000000011313e824 */ /* 0x000fe200078e0a05 */
[----:B------:R-:W-:Y:S01]  /*1b80*/  ISETP.GT.U32.AND P6, PT, R5, R35, PT ;  /* 0x000000230500720c */ /* 0x000fe20003fc4070 */
[----:B------:R-:W-:-:S02]  /*1b90*/  IMAD R7, R2, R7, R3 ;  /* 0x0000000702077224 */ /* 0x000fc400078e0203 */
[----:B------:R-:W-:Y:S01]  /*1ba0*/  @!P3 IMAD.MOV R33, RZ, RZ, -R33 ;  /* 0x000000ffff21b224 */ /* 0x000fe200078e0a21 */
[----:B------:R-:W-:Y:S01]  /*1bb0*/  ISETP.GE.AND P3, PT, R68, RZ, PT ;  /* 0x000000ff4400720c */ /* 0x000fe20003f66270 */
[----:B------:R-:W-:Y:S02]  /*1bc0*/  IMAD.MOV.U32 R3, RZ, RZ, c[0x0][0x188] ;  /* 0x00006200ff037624 */ /* 0x000fe400078e00ff */
[----:B------:R-:W-:Y:S01]  /*1bd0*/  @!P1 IMAD.MOV R30, RZ, RZ, -R30 ;  /* 0x000000ffff1e9224 */ /* 0x000fe200078e0a1e */
[----:B------:R-:W-:Y:S01]  /*1be0*/  ISETP.GE.AND P1, PT, R67, RZ, PT ;  /* 0x000000ff4300720c */ /* 0x000fe20003f26270 */
[----:B------:R-:W-:Y:S01]  /*1bf0*/  @!P5 IMAD.MOV R32, RZ, RZ, -R32 ;  /* 0x000000ffff20d224 */ /* 0x000fe200078e0a20 */
[----:B------:R-:W-:Y:S01]  /*1c00*/  ISETP.GE.AND P5, PT, R64, RZ, PT ;  /* 0x000000ff4000720c */ /* 0x000fe20003fa6270 */
[----:B------:R-:W-:Y:S01]  /*1c10*/  @!P4 IMAD.MOV R29, RZ, RZ, -R29 ;  /* 0x000000ffff1dc224 */ /* 0x000fe200078e0a1d */
[----:B------:R-:W-:Y:S01]  /*1c20*/  ISETP.GE.AND P4, PT, R66, RZ, PT ;  /* 0x000000ff4200720c */ /* 0x000fe20003f86270 */
[----:B------:R-:W-:Y:S01]  /*1c30*/  @!P6 IMAD.IADD R35, R35, 0x1, -R5 ;  /* 0x000000012323e824 */ /* 0x000fe200078e0a05 */
[C---:B------:R-:W-:Y:S01]  /*1c40*/  ISETP.GE.AND P6, PT, R0.reuse, c[0x0][0x180], PT ;  /* 0x0000600000007a0c */ /* 0x040fe20003fc6270 */
[----:B-1----:R-:W-:-:S02]  /*1c50*/  IMAD R64, R0, c[0x0][0x188], RZ ;  /* 0x0000620000407a24 */ /* 0x002fc400078e02ff */
[----:B------:R-:W-:Y:S01]  /*1c60*/  @!P3 IMAD.MOV R28, RZ, RZ, -R28 ;  /* 0x000000ffff1cb224 */ /* 0x000fe200078e0a1c */
[----:B------:R-:W-:Y:S01]  /*1c70*/  SEL R8, R9, RZ, !P6 ;  /* 0x000000ff09087207 */ /* 0x000fe20007000000 */
[----:B------:R-:W-:Y:S01]  /*1c80*/  @!P2 IMAD.IADD R55, R55, 0x1, -R5 ;  /* 0x000000013737a824 */ /* 0x000fe200078e0a05 */
[----:B------:R-:W-:Y:S01]  /*1c90*/  ISETP.GE.AND P6, PT, R74, RZ, PT ;  /* 0x000000ff4a00720c */ /* 0x000fe20003fc6270 */
[----:B------:R-:W-:Y:S01]  /*1ca0*/  @!P1 IMAD.MOV R25, RZ, RZ, -R25 ;  /* 0x000000ffff199224 */ /* 0x000fe200078e0a19 */
[----:B------:R-:W-:Y:S01]  /*1cb0*/  ISETP.GE.AND P1, PT, R65, RZ, PT ;  /* 0x000000ff4100720c */ /* 0x000fe20003f26270 */
[----:B------:R-:W-:Y:S01]  /*1cc0*/  @!P5 IMAD.MOV R26, RZ, RZ, -R26 ;  /* 0x000000ffff1ad224 */ /* 0x000fe200078e0a1a */
[----:B------:R-:W-:Y:S01]  /*1cd0*/  ISETP.GE.AND P5, PT, R61, RZ, PT ;  /* 0x000000ff3d00720c */ /* 0x000fe20003fa6270 */
[----:B------:R-:W-:Y:S01]  /*1ce0*/  @!P4 IMAD.MOV R24, RZ, RZ, -R24 ;  /* 0x000000ffff18c224 */ /* 0x000fe200078e0a18 */
[----:B------:R-:W-:Y:S01]  /*1cf0*/  ISETP.GE.AND P4, PT, R62, RZ, PT ;  /* 0x000000ff3e00720c */ /* 0x000fe20003f86270 */
[----:B--2---:R-:W-:Y:S01]  /*1d00*/  IMAD.SHL.U32 R66, R64, 0x4, RZ ;  /* 0x0000000440427824 */ /* 0x004fe200078e00ff */
[----:B------:R-:W-:Y:S01]  /*1d10*/  ISETP.GE.AND P3, PT, R16, RZ, PT ;  /* 0x000000ff1000720c */ /* 0x000fe20003f66270 */
[----:B---3--:R-:W-:Y:S01]  /*1d20*/  IMAD R16, R3, 0x4, R64 ;  /* 0x0000000403107824 */ /* 0x008fe200078e0240 */
[----:B------:R-:W-:-:S02]  /*1d30*/  LOP3.LUT R5, R0, 0x4, RZ, 0xfc, !PT ;  /* 0x0000000400057812 */ /* 0x000fc400078efcff */
[----:B------:R-:W-:Y:S01]  /*1d40*/  ISETP.GE.AND P2, PT, R75, RZ, PT ;  /* 0x000000ff4b00720c */ /* 0x000fe20003f46270 */
[----:B------:R-:W-:Y:S01]  /*1d50*/  @!P6 IMAD.MOV R36, RZ, RZ, -R36 ;  /* 0x000000ffff24e224 */ /* 0x000fe200078e0a24 */
[----:B------:R-:W-:Y:S01]  /*1d60*/  ISETP.GE.AND P6, PT, R5, c[0x0][0x180], PT ;  /* 0x0000600005007a0c */ /* 0x000fe20003fc6270 */
[----:B------:R-:W-:Y:S01]  /*1d70*/  @!P1 IMAD.MOV R20, RZ, RZ, -R20 ;  /* 0x000000ffff149224 */ /* 0x000fe200078e0a14 */
[----:B------:R-:W-:Y:S01]  /*1d80*/  ISETP.GE.AND P1, PT, R60, RZ, PT ;  /* 0x000000ff3c00720c */ /* 0x000fe20003f26270 */
[----:B------:R-:W-:Y:S01]  /*1d90*/  @!P5 IMAD.MOV R21, RZ, RZ, -R21 ;  /* 0x000000ffff15d224 */ /* 0x000fe200078e0a15 */
[----:B------:R-:W-:Y:S01]  /*1da0*/  ISETP.GE.AND P5, PT, R46, RZ, PT ;  /* 0x000000ff2e00720c */ /* 0x000fe20003fa6270 */
[----:B------:R-:W-:Y:S01]  /*1db0*/  @!P4 IMAD.MOV R19, RZ, RZ, -R19 ;  /* 0x000000ffff13c224 */ /* 0x000fe200078e0a13 */
[----:B------:R-:W-:Y:S01]  /*1dc0*/  ISETP.GE.AND P4, PT, R57, RZ, PT ;  /* 0x000000ff3900720c */ /* 0x000fe20003f86270 */
[----:B----4-:R-:W-:Y:S01]  /*1dd0*/  IMAD R61, R3, 0x4, R16 ;  /* 0x00000004033d7824 */ /* 0x010fe200078e0210 */
[----:B------:R-:W-:Y:S01]  /*1de0*/  SEL R5, R9, RZ, !P6 ;  /* 0x000000ff09057207 */ /* 0x000fe20007000000 */
[----:B------:R-:W-:Y:S01]  /*1df0*/  @!P3 IMAD.MOV R22, RZ, RZ, -R22 ;  /* 0x000000ffff16b224 */ /* 0x000fe200078e0a16 */
[----:B------:R-:W-:Y:S01]  /*1e00*/  ISETP.GE.AND P3, PT, R58, RZ, PT ;  /* 0x000000ff3a00720c */ /* 0x000fe20003f66270 */
[C---:B------:R-:W-:Y:S01]  /*1e10*/  IMAD R58, R3.reuse, 0x4, R61 ;  /* 0x00000004033a7824 */ /* 0x040fe200078e023d */
[----:B------:R-:W-:Y:S01]  /*1e20*/  STL [R1+0xfc], R61 ;  /* 0x0000fc3d01007387 */ /* 0x000fe20000100800 */
[----:B------:R-:W-:Y:S01]  /*1e30*/  @!P2 IMAD.MOV R37, RZ, RZ, -R37 ;  /* 0x000000ffff25a224 */ /* 0x000fe200078e0a25 */
[----:B------:R-:W-:Y:S01]  /*1e40*/  ISETP.NE.U32.AND P2, PT, R8, RZ, PT ;  /* 0x000000ff0800720c */ /* 0x000fe20003f45070 */
[----:B------:R-:W-:Y:S01]  /*1e50*/  @!P1 IMAD.MOV R31, RZ, RZ, -R31 ;  /* 0x000000ffff1f9224 */ /* 0x000fe200078e0a1f */
[----:B------:R-:W-:Y:S01]  /*1e60*/  ISETP.GE.AND P1, PT, R56, RZ, PT ;  /* 0x000000ff3800720c */ /* 0x000fe20003f26270 */
[----:B------:R-:W-:Y:S01]  /*1e70*/  @!P5 IMAD.MOV R27, RZ, RZ, -R27 ;  /* 0x000000ffff1bd224 */ /* 0x000fe200078e0a1b */
[----:B------:R-:W-:Y:S01]  /*1e80*/  ISETP.GT.U32.AND P5, PT, R2, R7, PT ;  /* 0x000000070200720c */ /* 0x000fe20003fa4070 */
[----:B------:R-:W-:Y:S01]  /*1e90*/  @!P4 IMAD.MOV R35, RZ, RZ, -R35 ;  /* 0x000000ffff23c224 */ /* 0x000fe200078e0a23 */
[----:B------:R-:W-:Y:S01]  /*1ea0*/  ISETP.GE.AND P4, PT, R54, RZ, PT ;  /* 0x000000ff3600720c */ /* 0x000fe20003f86270 */
[C---:B------:R-:W-:Y:S01]  /*1eb0*/  IMAD R46, R3.reuse, 0x4, R58 ;  /* 0x00000004032e7824 */ /* 0x040fe200078e023a */
[----:B------:R-:W-:Y:S01]  /*1ec0*/  LOP3.LUT R8, R0, 0xc, RZ, 0xfc, !PT ;  /* 0x0000000c00087812 */ /* 0x000fe200078efcff */
[----:B------:R-:W-:Y:S01]  /*1ed0*/  @!P3 IMAD.MOV R23, RZ, RZ, -R23 ;  /* 0x000000ffff17b224 */ /* 0x000fe200078e0a17 */
[----:B------:R-:W-:Y:S01]  /*1ee0*/  ISETP.GE.AND P3, PT, R48, RZ, PT ;  /* 0x000000ff3000720c */ /* 0x000fe20003f66270 */
[----:B------:R-:W-:Y:S01]  /*1ef0*/  IMAD R57, R3, 0x4, R46 ;  /* 0x0000000403397824 */ /* 0x000fe200078e022e */
[----:B------:R-:W-:Y:S01]  /*1f00*/  STL [R1+0xcc], R58 ;  /* 0x0000cc3a01007387 */ /* 0x000fe20000100800 */
[----:B------:R-:W-:-:S02]  /*1f10*/  IMAD R60, R18, c[0x0][0x18c], RZ ;  /* 0x00006300123c7a24 */ /* 0x000fc400078e02ff */
[----:B------:R-:W-:Y:S01]  /*1f20*/  @!P1 IMAD.MOV R43, RZ, RZ, -R43 ;  /* 0x000000ffff2b9224 */ /* 0x000fe200078e0a2b */
[----:B------:R-:W-:Y:S01]  /*1f30*/  ISETP.GE.AND P1, PT, R50, RZ, PT ;  /* 0x000000ff3200720c */ /* 0x000fe20003f26270 */
[----:B------:R-:W-:Y:S01]  /*1f40*/  @!P5 IMAD.IADD R7, R7, 0x1, -R2 ;  /* 0x000000010707d824 */ /* 0x000fe200078e0a02 */
[----:B------:R-:W-:Y:S01]  /*1f50*/  ISETP.GE.AND P5, PT, R52, RZ, PT ;  /* 0x000000ff3400720c */ /* 0x000fe20003fa6270 */
[----:B------:R-:W-:Y:S01]  /*1f60*/  @!P4 IMAD.MOV R47, RZ, RZ, -R47 ;  /* 0x000000ffff2fc224 */ /* 0x000fe200078e0a2f */
[----:B------:R-:W-:Y:S01]  /*1f70*/  ISETP.GE.AND P4, PT, R44, RZ, PT ;  /* 0x000000ff2c00720c */ /* 0x000fe20003f86270 */
[----:B------:R-:W-:Y:S01]  /*1f80*/  IMAD R48, R3, 0x4, R57 ;  /* 0x0000000403307824 */ /* 0x000fe200078e0239 */
[----:B------:R-:W-:Y:S01]  /*1f90*/  ISETP.GT.U32.AND P6, PT, R2, R7, PT ;  /* 0x000000070200720c */ /* 0x000fe20003fc4070 */
[----:B------:R-:W-:Y:S01]  /*1fa0*/  @!P3 IMAD.MOV R39, RZ, RZ, -R39 ;  /* 0x000000ffff27b224 */ /* 0x000fe200078e0a27 */
[----:B------:R-:W-:Y:S01]  /*1fb0*/  ISETP.GE.AND P3, PT, R53, RZ, PT ;  /* 0x000000ff3500720c */ /* 0x000fe20003f66270 */
[----:B------:R-:W-:Y:S01]  /*1fc0*/  IMAD R54, R3, 0x4, R48 ;  /* 0x0000000403367824 */ /* 0x000fe200078e0230 */
[----:B------:R-:W-:Y:S01]  /*1fd0*/  STL [R1+0xb4], R46 ;  /* 0x0000b42e01007387 */ /* 0x000fe20000100800 */
[----:B------:R-:W-:-:S02]  /*1fe0*/  IMAD.SHL.U32 R65, R16, 0x4, RZ ;  /* 0x0000000410417824 */ /* 0x000fc400078e00ff */
[----:B------:R-:W-:Y:S01]  /*1ff0*/  @!P1 IMAD.MOV R59, RZ, RZ, -R59 ;  /* 0x000000ffff3b9224 */ /* 0x000fe200078e0a3b */
[----:B------:R-:W-:Y:S01]  /*2000*/  ISETP.GE.AND P1, PT, R49, RZ, PT ;  /* 0x000000ff3100720c */ /* 0x000fe20003f26270 */
[----:B------:R-:W-:Y:S01]  /*2010*/  IMAD R52, R3, 0x4, R54 ;  /* 0x0000000403347824 */ /* 0x000fe200078e0236 */
[----:B------:R-:W-:Y:S01]  /*2020*/  STL [R1+0x104], R57 ;  /* 0x0001043901007387 */ /* 0x000fe20000100800 */
[----:B------:R-:W-:Y:S01]  /*2030*/  @!P4 IMAD.MOV R63, RZ, RZ, -R63 ;  /* 0x000000ffff3fc224 */ /* 0x000fe200078e0a3f */
[----:B------:R-:W-:Y:S01]  /*2040*/  ISETP.GE.AND P4, PT, R11, c[0x0][0x180], PT ;  /* 0x000060000b007a0c */ /* 0x000fe20003f86270 */
[----:B------:R-:W-:Y:S01]  /*2050*/  @!P6 IMAD.IADD R7, R7, 0x1, -R2 ;  /* 0x000000010707e824 */ /* 0x000fe200078e0a02 */
[----:B------:R-:W-:Y:S01]  /*2060*/  ISETP.GE.AND P6, PT, R8, c[0x0][0x180], PT ;  /* 0x0000600008007a0c */ /* 0x000fe20003fc6270 */
[----:B------:R-:W-:Y:S01]  /*2070*/  IMAD R44, R3, 0x4, R52 ;  /* 0x00000004032c7824 */ /* 0x000fe200078e0234 */
[----:B------:R-:W-:Y:S01]  /*2080*/  SEL R2, R9, RZ, !P4 ;  /* 0x000000ff09027207 */ /* 0x000fe20006000000 */
[----:B------:R-:W-:Y:S01]  /*2090*/  @!P5 IMAD.MOV R55, RZ, RZ, -R55 ;  /* 0x000000ffff37d224 */ /* 0x000fe200078e0a37 */
[----:B------:R-:W-:Y:S01]  /*20a0*/  ISETP.GE.AND P4, PT, R10, RZ, PT ;  /* 0x000000ff0a00720c */ /* 0x000fe20003f86270 */
[----:B------:R-:W-:Y:S01]  /*20b0*/  IMAD R50, R3, 0x4, R44 ;  /* 0x0000000403327824 */ /* 0x000fe200078e022c */
[----:B------:R-:W-:Y:S01]  /*20c0*/  ISETP.GE.AND P5, PT, R45, RZ, PT ;  /* 0x000000ff2d00720c */ /* 0x000fe20003fa6270 */
[----:B------:R-:W-:Y:S01]  /*20d0*/  @!P1 IMAD.MOV R4, RZ, RZ, -R4 ;  /* 0x000000ffff049224 */ /* 0x000fe200078e0a04 */
[----:B------:R-:W-:Y:S01]  /*20e0*/  ISETP.NE.U32.AND P1, PT, R2, RZ, PT ;  /* 0x000000ff0200720c */ /* 0x000fe20003f25070 */
[----:B------:R-:W-:Y:S01]  /*20f0*/  IMAD.MOV.U32 R2, RZ, RZ, R7 ;  /* 0x000000ffff027224 */ /* 0x000fe200078e0007 */
[----:B------:R-:W-:Y:S01]  /*2100*/  SEL R8, R9, RZ, !P6 ;  /* 0x000000ff09087207 */ /* 0x000fe20007000000 */
[----:B------:R-:W-:Y:S01]  /*2110*/  IMAD R56, R3, 0x4, R50 ;  /* 0x0000000403387824 */ /* 0x000fe200078e0232 */
[----:B------:R-:W-:Y:S01]  /*2120*/  ISETP.NE.AND P6, PT, RZ, c[0x0][0x17c], PT ;  /* 0x00005f00ff007a0c */ /* 0x000fe20003fc5270 */
[----:B------:R-:W-:Y:S01]  /*2130*/  @!P3 IMAD.MOV R51, RZ, RZ, -R51 ;  /* 0x000000ffff33b224 */ /* 0x000fe200078e0a33 */
[----:B------:R-:W-:Y:S01]  /*2140*/  ISETP.NE.U32.AND P3, PT, R5, RZ, PT ;  /* 0x000000ff0500720c */ /* 0x000fe20003f65070 */
[C---:B------:R-:W-:Y:S01]  /*2150*/  IMAD R11, R3.reuse, 0x4, R56 ;  /* 0x00000004030b7824 */ /* 0x040fe200078e0238 */
[----:B------:R-:W-:Y:S01]  /*2160*/  STL [R1+0xac], R48 ;  /* 0x0000ac3001007387 */ /* 0x000fe20000100800 */
[----:B------:R-:W-:Y:S01]  /*2170*/  @!P4 IMAD.MOV R2, RZ, RZ, -R2 ;  /* 0x000000ffff02c224 */ /* 0x000fe200078e0a02 */
[----:B------:R-:W-:Y:S01]  /*2180*/  ISETP.NE.AND P4, PT, RZ, c[0x0][0x178], PT ;  /* 0x00005e00ff007a0c */ /* 0x000fe20003f85270 */
[C---:B------:R-:W-:Y:S01]  /*2190*/  IMAD R5, R3.reuse, 0x4, R11 ;  /* 0x0000000403057824 */ /* 0x040fe200078e020b */
[----:B------:R-:W-:Y:S01]  /*21a0*/  STL [R1+0xa8], R54 ;  /* 0x0000a83601007387 */ /* 0x000fe20000100800 */
[----:B------:R-:W-:Y:S01]  /*21b0*/  @!P5 IMAD.MOV R6, RZ, RZ, -R6 ;  /* 0x000000ffff06d224 */ /* 0x000fe200078e0a06 */
[----:B------:R-:W-:Y:S01]  /*21c0*/  ISETP.NE.U32.AND P5, PT, R8, RZ, PT ;  /* 0x000000ff0800720c */ /* 0x000fe20003fa5070 */
[----:B------:R-:W-:Y:S01]  /*21d0*/  IMAD R53, R3, 0x4, R5 ;  /* 0x0000000403357824 */ /* 0x000fe200078e0205 */
[----:B------:R-:W-:Y:S01]  /*21e0*/  LOP3.LUT R8, RZ, c[0x0][0x17c], RZ, 0x33, !PT ;  /* 0x00005f00ff087a12 */ /* 0x000fe200078e33ff */
[----:B------:R-:W-:Y:S01]  /*21f0*/  STL [R1+0xa4], R52 ;  /* 0x0000a43401007387 */ /* 0x000fe20000100800 */
[----:B------:R-:W-:-:S02]  /*2200*/  IMAD.SHL.U32 R62, R61, 0x4, RZ ;  /* 0x000000043d3e7824 */ /* 0x000fc400078e00ff */
[C---:B------:R-:W-:Y:S01]  /*2210*/  IMAD R49, R3.reuse, 0x4, R53 ;  /* 0x0000000403317824 */ /* 0x040fe200078e0235 */
[C---:B------:R-:W-:Y:S01]  /*2220*/  SEL R71, R8.reuse, R4, !P6 ;  /* 0x0000000408477207 */ /* 0x040fe20007000000 */
[----:B------:R-:W-:Y:S01]  /*2230*/  STL [R1+0xa0], R44 ;  /* 0x0000a02c01007387 */ /* 0x000fe20000100800 */
[----:B------:R-:W-:Y:S01]  /*2240*/  @!P4 LOP3.LUT R2, RZ, c[0x0][0x178], RZ, 0x33, !PT ;  /* 0x00005e00ff02ca12 */ /* 0x000fe200078e33ff */
[C---:B------:R-:W-:Y:S01]  /*2250*/  IMAD R45, R3.reuse, 0x4, R49 ;  /* 0x00000004032d7824 */ /* 0x040fe200078e0231 */
[C---:B------:R-:W-:Y:S01]  /*2260*/  SEL R42, R8.reuse, R42, !P6 ;  /* 0x0000002a082a7207 */ /* 0x040fe20007000000 */
[----:B------:R-:W-:Y:S01]  /*2270*/  STL [R1+0x9c], R50 ;  /* 0x00009c3201007387 */ /* 0x000fe20000100800 */
[----:B------:R-:W-:Y:S01]  /*2280*/  SEL R41, R8, R41, !P6 ;  /* 0x0000002908297207 */ /* 0x000fe20007000000 */
[----:B------:R-:W-:Y:S01]  /*2290*/  IMAD R9, R2, c[0x0][0x184], RZ ;  /* 0x0000610002097a24 */ /* 0x000fe200078e02ff */
[C---:B------:R-:W-:Y:S01]  /*22a0*/  SEL R40, R8.reuse, R40, !P6 ;  /* 0x0000002808287207 */ /* 0x040fe20007000000 */
[----:B------:R-:W-:Y:S01]  /*22b0*/  IMAD R17, R3, 0x4, R45 ;  /* 0x0000000403117824 */ /* 0x000fe200078e022d */
[----:B------:R-:W-:Y:S01]  /*22c0*/  STL [R1+0x98], R56 ;  /* 0x0000983801007387 */ /* 0x000fe20000100800 */
[----:B------:R-:W-:Y:S01]  /*22d0*/  IMAD.SHL.U32 R4, R9, 0x4, RZ ;  /* 0x0000000409047824 */ /* 0x000fe200078e00ff */
[C---:B------:R-:W-:Y:S01]  /*22e0*/  SEL R38, R8.reuse, R38, !P6 ;  /* 0x0000002608267207 */ /* 0x040fe20007000000 */
[C---:B------:R-:W-:Y:S01]  /*22f0*/  IMAD R7, R3.reuse, 0x4, R17 ;  /* 0x0000000403077824 */ /* 0x040fe200078e0211 */
[----:B------:R1:W-:Y:S01]  /*2300*/  STL [R1+0xb0], R9 ;  /* 0x0000b00901007387 */ /* 0x0003e20000100800 */
[----:B------:R-:W-:Y:S01]  /*2310*/  SEL R37, R8, R37, !P6 ;  /* 0x0000002508257207 */ /* 0x000fe20007000000 */
[----:B------:R-:W-:Y:S01]  /*2320*/  IMAD.SHL.U32 R2, R60, 0x4, RZ ;  /* 0x000000043c027824 */ /* 0x000fe200078e00ff */
[----:B------:R-:W-:Y:S01]  /*2330*/  IADD3 R120, P4, R4, c[0x0][0x160], RZ ;  /* 0x0000580004787a10 */ /* 0x000fe20007f9e0ff */
[----:B------:R-:W-:Y:S01]  /*2340*/  IMAD R15, R3, 0x4, R7 ;  /* 0x00000004030f7824 */ /* 0x000fe200078e0207 */
[C---:B------:R-:W-:Y:S01]  /*2350*/  SEL R36, R8.reuse, R36, !P6 ;  /* 0x0000002408247207 */ /* 0x040fe20007000000 */
[----:B------:R2:W-:Y:S01]  /*2360*/  STL [R1+0x100], R4 ;  /* 0x0001000401007387 */ /* 0x0005e20000100800 */
[----:B------:R-:W-:Y:S01]  /*2370*/  LEA.HI.X.SX32 R18, R9, c[0x0][0x164], 0x2, P4 ;  /* 0x0000590009127a11 */ /* 0x000fe200020f16ff */
[----:B------:R-:W-:Y:S01]  /*2380*/  IMAD R13, R3, 0x4, R15 ;  /* 0x00000004030d7824 */ /* 0x000fe200078e020f */
[----:B------:R-:W-:Y:S01]  /*2390*/  LEA R82, P4, R11, R120, 0x2 ;  /* 0x000000780b527211 */ /* 0x000fe200078810ff */
[----:B------:R-:W-:Y:S01]  /*23a0*/  STL [R1+0xf8], R65 ;  /* 0x0000f84101007387 */ /* 0x000fe20000100800 */
[C---:B------:R-:W-:Y:S01]  /*23b0*/  SEL R34, R8.reuse, R34, !P6 ;  /* 0x0000002208227207 */ /* 0x040fe20007000000 */
[----:B------:R-:W-:Y:S01]  /*23c0*/  IMAD R12, R3, 0x4, R13 ;  /* 0x00000004030c7824 */ /* 0x000fe200078e020d */
[----:B------:R-:W-:Y:S01]  /*23d0*/  LEA.HI.X.SX32 R83, R11, R18, 0x2, P4 ;  /* 0x000000120b537211 */ /* 0x000fe200020f16ff */
[----:B------:R-:W-:Y:S01]  /*23e0*/  STL [R1+0xf4], R62 ;  /* 0x0000f43e01007387 */ /* 0x000fe20000100800 */
[C---:B------:R-:W-:Y:S01]  /*23f0*/  SEL R33, R8.reuse, R33, !P6 ;  /* 0x0000002108217207 */ /* 0x040fe20007000000 */
[C---:B-1----:R-:W-:Y:S01]  /*2400*/  IMAD R9, R3.reuse, 0x4, R12 ;  /* 0x0000000403097824 */ /* 0x042fe200078e020c */
[----:B------:R-:W-:Y:S01]  /*2410*/  SEL R32, R8, R32, !P6 ;  /* 0x0000002008207207 */ /* 0x000fe20007000000 */
[----:B------:R-:W-:Y:S01]  /*2420*/  IMAD R34, R34, c[0x0][0x190], RZ ;  /* 0x0000640022227a24 */ /* 0x000fe200078e02ff */
[C---:B------:R-:W-:Y:S01]  /*2430*/  SEL R30, R8.reuse, R30, !P6 ;  /* 0x0000001e081e7207 */ /* 0x040fe20007000000 */
[----:B------:R-:W-:Y:S01]  /*2440*/  IMAD R11, R3, 0x4, R9 ;  /* 0x00000004030b7824 */ /* 0x000fe200078e0209 */
[----:B------:R-:W-:-:S02]  /*2450*/  SEL R29, R8, R29, !P6 ;  /* 0x0000001d081d7207 */ /* 0x000fc40007000000 */
[C---:B------:R-:W-:Y:S02]  /*2460*/  SEL R28, R8.reuse, R28, !P6 ;  /* 0x0000001c081c7207 */ /* 0x040fe40007000000 */
[C---:B------:R-:W-:Y:S02]  /*2470*/  SEL R26, R8.reuse, R26, !P6 ;  /* 0x0000001a081a7207 */ /* 0x040fe40007000000 */
[C---:B------:R-:W-:Y:S02]  /*2480*/  SEL R25, R8.reuse, R25, !P6 ;  /* 0x0000001908197207 */ /* 0x040fe40007000000 */
[C---:B------:R-:W-:Y:S02]  /*2490*/  SEL R24, R8.reuse, R24, !P6 ;  /* 0x0000001808187207 */ /* 0x040fe40007000000 */
[C---:B------:R-:W-:Y:S02]  /*24a0*/  SEL R22, R8.reuse, R22, !P6 ;  /* 0x0000001608167207 */ /* 0x040fe40007000000 */
        /* <DEDUP_REMOVED lines=10> */
[C---:B------:R-:W-:Y:S01]  /*2550*/  SEL R51, R8.reuse, R51, !P6 ;  /* 0x0000003308337207 */ /* 0x040fe20007000000 */
[----:B------:R-:W-:Y:S01]  /*2560*/  IMAD R70, R43, c[0x0][0x190], RZ ;  /* 0x000064002b467a24 */ /* 0x000fe200078e02ff */
[C---:B------:R-:W-:Y:S02]  /*2570*/  SEL R55, R8.reuse, R55, !P6 ;  /* 0x0000003708377207 */ /* 0x040fe40007000000 */
[C---:B------:R-:W-:Y:S01]  /*2580*/  SEL R59, R8.reuse, R59, !P6 ;  /* 0x0000003b083b7207 */ /* 0x040fe20007000000 */
[----:B------:R-:W-:Y:S01]  /*2590*/  IMAD R74, R51, c[0x0][0x190], RZ ;  /* 0x00006400334a7a24 */ /* 0x000fe200078e02ff */
[----:B------:R-:W-:-:S02]  /*25a0*/  SEL R63, R8, R63, !P6 ;  /* 0x0000003f083f7207 */ /* 0x000fc40007000000 */
[----:B------:R-:W-:Y:S01]  /*25b0*/  SEL R67, R8, R6, !P6 ;  /* 0x0000000608437207 */ /* 0x000fe20007000000 */
[----:B------:R-:W-:Y:S01]  /*25c0*/  IMAD R78, R59, c[0x0][0x190], RZ ;  /* 0x000064003b4e7a24 */ /* 0x000fe200078e02ff */
[-C--:B------:R-:W-:Y:S02]  /*25d0*/  LEA R86, P4, R53, R120.reuse, 0x2 ;  /* 0x0000007835567211 */ /* 0x080fe400078810ff */
[----:B--2---:R-:W-:Y:S02]  /*25e0*/  LEA R4, P6, R5, R120, 0x2 ;  /* 0x0000007805047211 */ /* 0x004fe400078c10ff */
[-C--:B------:R-:W-:Y:S01]  /*25f0*/  LEA.HI.X.SX32 R87, R53, R18.reuse, 0x2, P4 ;  /* 0x0000001235577211 */ /* 0x080fe200020f16ff */
[----:B------:R-:W-:Y:S01]  /*2600*/  IMAD R53, R42, c[0x0][0x190], RZ ;  /* 0x000064002a357a24 */ /* 0x000fe200078e02ff */
[----:B------:R-:W-:Y:S01]  /*2610*/  LEA.HI.X.SX32 R5, R5, R18, 0x2, P6 ;  /* 0x0000001205057211 */ /* 0x000fe200030f16ff */
[----:B------:R-:W-:Y:S01]  /*2620*/  IMAD R42, R29, c[0x0][0x190], RZ ;  /* 0x000064001d2a7a24 */ /* 0x000fe200078e02ff */
[----:B------:R-:W-:-:S02]  /*2630*/  LEA R96, P4, R45, R120, 0x2 ;  /* 0x000000782d607211 */ /* 0x000fc400078810ff */
[----:B------:R-:W-:Y:S02]  /*2640*/  LEA R84, P6, R49, R120, 0x2 ;  /* 0x0000007831547211 */ /* 0x000fe400078c10ff */
[-C--:B------:R-:W-:Y:S01]  /*2650*/  LEA.HI.X.SX32 R97, R45, R18.reuse, 0x2, P4 ;  /* 0x000000122d617211 */ /* 0x080fe200020f16ff */
[----:B------:R-:W-:Y:S01]  /*2660*/  IMAD.SHL.U32 R45, R54, 0x4, RZ ;  /* 0x00000004362d7824 */ /* 0x000fe200078e00ff */
[----:B------:R-:W-:Y:S01]  /*2670*/  LEA.HI.X.SX32 R85, R49, R18, 0x2, P6 ;  /* 0x0000001231557211 */ /* 0x000fe200030f16ff */
[----:B------:R-:W-:Y:S01]  /*2680*/  IMAD R49, R41, c[0x0][0x190], RZ ;  /* 0x0000640029317a24 */ /* 0x000fe200078e02ff */
[-C--:B------:R-:W-:Y:S01]  /*2690*/  LEA R90, P4, R7, R120.reuse, 0x2 ;  /* 0x00000078075a7211 */ /* 0x080fe200078810ff */
[----:B------:R-:W-:Y:S01]  /*26a0*/  IMAD R41, R37, c[0x0][0x190], RZ ;  /* 0x0000640025297a24 */ /* 0x000fe200078e02ff */
[----:B------:R-:W-:Y:S01]  /*26b0*/  LEA R94, P6, R17, R120, 0x2 ;  /* 0x00000078115e7211 */ /* 0x000fe200078c10ff */
[----:B------:R-:W-:Y:S01]  /*26c0*/  IMAD R37, R33, c[0x0][0x190], RZ ;  /* 0x0000640021257a24 */ /* 0x000fe200078e02ff */
[----:B------:R-:W-:-:S02]  /*26d0*/  LEA.HI.X.SX32 R91, R7, R18, 0x2, P4 ;  /* 0x00000012075b7211 */ /* 0x000fc400020f16ff */
[----:B------:R-:W-:Y:S01]  /*26e0*/  LOP3.LUT R6, R0, 0x10, RZ, 0xfc, !PT ;  /* 0x0000001000067812 */ /* 0x000fe200078efcff */
[----:B------:R-:W-:Y:S01]  /*26f0*/  IMAD R6, R3, 0x4, R11 ;  /* 0x0000000403067824 */ /* 0x000fe200078e020b */
[----:B------:R-:W-:Y:S02]  /*2700*/  LEA.HI.X.SX32 R95, R17, R18, 0x2, P6 ;  /* 0x00000012115f7211 */ /* 0x000fe400030f16ff */
[-C--:B------:R-:W-:Y:S01]  /*2710*/  LEA R88, P4, R13, R120.reuse, 0x2 ;  /* 0x000000780d587211 */ /* 0x080fe200078810ff */
[----:B------:R-:W-:Y:S01]  /*2720*/  IMAD R8, R3, 0x4, R6 ;  /* 0x0000000403087824 */ /* 0x000fe200078e0206 */
[----:B------:R-:W-:Y:S02]  /*2730*/  LEA R92, P6, R15, R120, 0x2 ;  /* 0x000000780f5c7211 */ /* 0x000fe400078c10ff */
[-C--:B------:R-:W-:Y:S01]  /*2740*/  LEA.HI.X.SX32 R89, R13, R18.reuse, 0x2, P4 ;  /* 0x000000120d597211 */ /* 0x080fe200020f16ff */
[----:B------:R-:W-:Y:S01]  /*2750*/  IMAD R7, R3, 0x4, R8 ;  /* 0x0000000403077824 */ /* 0x000fe200078e0208 */
[----:B------:R-:W-:-:S02]  /*2760*/  LEA.HI.X.SX32 R93, R15, R18, 0x2, P6 ;  /* 0x000000120f5d7211 */ /* 0x000fc400030f16ff */
[-C--:B------:R-:W-:Y:S01]  /*2770*/  LEA R68, P4, R9, R120.reuse, 0x2 ;  /* 0x0000007809447211 */ /* 0x080fe200078810ff */
[----:B------:R-:W-:Y:S01]  /*2780*/  IMAD R10, R3, 0x4, R7 ;  /* 0x00000004030a7824 */ /* 0x000fe200078e0207 */
[C---:B------:R-:W-:Y:S02]  /*2790*/  LEA R72, P6, R12.reuse, R120, 0x2 ;  /* 0x000000780c487211 */ /* 0x040fe400078c10ff */
[-C--:B------:R-:W-:Y:S01]  /*27a0*/  LEA.HI.X.SX32 R69, R9, R18.reuse, 0x2, P4 ;  /* 0x0000001209457211 */ /* 0x080fe200020f16ff */
[----:B------:R-:W-:Y:S01]  /*27b0*/  IMAD R9, R3, 0x4, R10 ;  /* 0x0000000403097824 */ /* 0x000fe200078e020a */
[----:B------:R-:W-:Y:S02]  /*27c0*/  LEA.HI.X.SX32 R73, R12, R18, 0x2, P6 ;  /* 0x000000120c497211 */ /* 0x000fe400030f16ff */
[CC--:B------:R-:W-:Y:S02]  /*27d0*/  LEA R124, P4, R6.reuse, R120.reuse, 0x2 ;  /* 0x00000078067c7211 */ /* 0x0c0fe400078810ff */
[----:B------:R-:W-:Y:S01]  /*27e0*/  LEA R14, P6, R11, R120, 0x2 ;  /* 0x000000780b0e7211 */ /* 0x000fe200078c10ff */
[----:B------:R-:W-:Y:S01]  /*27f0*/  STL.64 [R1+0x10], R72 ;  /* 0x0000104801007387 */ /* 0x000fe20000100a00 */
[----:B------:R-:W-:-:S02]  /*2800*/  LEA.HI.X.SX32 R125, R6, R18, 0x2, P4 ;  /* 0x00000012067d7211 */ /* 0x000fc400020f16ff */
[----:B------:R-:W-:Y:S01]  /*2810*/  LEA.HI.X.SX32 R15, R11, R18, 0x2, P6 ;  /* 0x000000120b0f7211 */ /* 0x000fe200030f16ff */
[----:B------:R1:W-:Y:S01]  /*2820*/  STL.64 [R1+0x8], R68 ;  /* 0x0000084401007387 */ /* 0x0003e20000100a00 */
[CC--:B------:R-:W-:Y:S02]  /*2830*/  LEA R122, P6, R8.reuse, R120.reuse, 0x2 ;  /* 0x00000078087a7211 */ /* 0x0c0fe400078c10ff */
[C---:B------:R-:W-:Y:S01]  /*2840*/  LEA R6, P4, R7.reuse, R120, 0x2 ;  /* 0x0000007807067211 */ /* 0x040fe200078810ff */
[----:B------:R2:W-:Y:S01]  /*2850*/  STL.64 [R1+0x1a8], R124 ;  /* 0x0001a87c01007387 */ /* 0x0005e20000100a00 */
[-C--:B------:R-:W-:Y:S02]  /*2860*/  LEA.HI.X.SX32 R123, R8, R18.reuse, 0x2, P6 ;  /* 0x00000012087b7211 */ /* 0x080fe400030f16ff */
[----:B------:R-:W-:Y:S01]  /*2870*/  LEA.HI.X.SX32 R7, R7, R18, 0x2, P4 ;  /* 0x0000001207077211 */ /* 0x000fe200020f16ff */
[----:B------:R3:W-:Y:S01]  /*2880*/  STL.64 [R1], R14 ;  /* 0x0000000e01007387 */ /* 0x0007e20000100a00 */
[----:B------:R-:W-:-:S02]  /*2890*/  LEA R12, P6, R10, R120, 0x2 ;  /* 0x000000780a0c7211 */ /* 0x000fc400078c10ff */
[----:B------:R-:W-:Y:S01]  /*28a0*/  LEA R8, P4, R9, R120, 0x2 ;  /* 0x0000007809087211 */ /* 0x000fe200078810ff */
[----:B------:R4:W-:Y:S01]  /*28b0*/  STL [R1+0x1a4], R123 ;  /* 0x0001a47b01007387 */ /* 0x0009e20000100800 */
[-C--:B------:R-:W-:Y:S01]  /*28c0*/  LEA.HI.X.SX32 R13, R10, R18.reuse, 0x2, P6 ;  /* 0x000000120a0d7211 */ /* 0x080fe200030f16ff */
[----:B-1----:R-:W-:Y:S02]  /*28d0*/  IMAD R68, R39, c[0x0][0x190], RZ ;  /* 0x0000640027447a24 */ /* 0x002fe400078e02ff */
[----:B------:R1:W-:Y:S01]  /*28e0*/  STL.64 [R1+0x1b0], R6 ;  /* 0x0001b00601007387 */ /* 0x0003e20000100a00 */
[----:B--2---:R-:W-:Y:S01]  /*28f0*/  LOP3.LUT R124, R0, 0x10, RZ, 0xfc, !PT ;  /* 0x00000010007c7812 */ /* 0x004fe200078efcff */
[----:B---3--:R-:W-:Y:S01]  /*2900*/  IMAD R15, R3, 0x4, R9 ;  /* 0x00000004030f7824 */ /* 0x008fe200078e0209 */
[----:B------:R-:W-:Y:S01]  /*2910*/  LEA.HI.X.SX32 R9, R9, R18, 0x2, P4 ;  /* 0x0000001209097211 */ /* 0x000fe200020f16ff */
[----:B------:R2:W-:Y:S01]  /*2920*/  STL.64 [R1+0x1b8], R12 ;  /* 0x0001b80c01007387 */ /* 0x0005e20000100a00 */
[----:B----4-:R-:W-:-:S02]  /*2930*/  IMAD R123, R67, c[0x0][0x190], RZ ;  /* 0x00006400437b7a24 */ /* 0x010fc400078e02ff */
[----:B------:R-:W-:Y:S01]  /*2940*/  IMAD R11, R3, 0x4, R15 ;  /* 0x00000004030b7824 */ /* 0x000fe200078e020f */
[----:B------:R-:W-:Y:S01]  /*2950*/  STL [R1+0x18c], R2 ;  /* 0x00018c0201007387 */ /* 0x000fe20000100800 */
[-C--:B------:R-:W-:Y:S01]  /*2960*/  LEA R14, P6, R15, R120.reuse, 0x2 ;  /* 0x000000780f0e7211 */ /* 0x080fe200078c10ff */
[----:B-1----:R-:W-:Y:S02]  /*2970*/  IMAD.SHL.U32 R6, R58, 0x4, RZ ;  /* 0x000000043a067824 */ /* 0x002fe400078e00ff */
[----:B------:R-:W-:Y:S01]  /*2980*/  LEA R10, P4, R11, R120, 0x2 ;  /* 0x000000780b0a7211 */ /* 0x000fe200078810ff */
[----:B------:R-:W-:Y:S01]  /*2990*/  IMAD R3, R3, 0x4, R11 ;  /* 0x0000000403037824 */ /* 0x000fe200078e020b */
[-C--:B------:R-:W-:Y:S01]  /*29a0*/  LEA.HI.X.SX32 R15, R15, R18.reuse, 0x2, P6 ;  /* 0x000000120f0f7211 */ /* 0x080fe200030f16ff */
[----:B------:R1:W-:Y:S01]  /*29b0*/  STL [R1+0xf0], R6 ;  /* 0x0000f00601007387 */ /* 0x0003e20000100800 */
[----:B------:R-:W-:Y:S01]  /*29c0*/  LEA.HI.X.SX32 R11, R11, R18, 0x2, P4 ;  /* 0x000000120b0b7211 */ /* 0x000fe200020f16ff */
[----:B------:R-:W-:Y:S01]  /*29d0*/  IMAD.SHL.U32 R7, R48, 0x4, RZ ;  /* 0x0000000430077824 */ /* 0x000fe200078e00ff */
[-C--:B------:R-:W-:Y:S01]  /*29e0*/  IADD3 R100, P4, R65, R120.reuse, RZ ;  /* 0x0000007841647210 */ /* 0x080fe20007f9e0ff */
[----:B--2---:R-:W-:Y:S01]  /*29f0*/  IMAD.SHL.U32 R13, R50, 0x4, RZ ;  /* 0x00000004320d7824 */ /* 0x004fe200078e00ff */
[----:B------:R-:W-:Y:S01]  /*2a00*/  IADD3 R98, P6, R66, R120, RZ ;  /* 0x0000007842627210 */ /* 0x000fe20007fde0ff */
[----:B------:R-:W-:Y:S01]  /*2a10*/  IMAD R66, R35, c[0x0][0x190], RZ ;  /* 0x0000640023427a24 */ /* 0x000fe200078e02ff */
[----:B------:R-:W-:Y:S01]  /*2a20*/  LEA.HI.X.SX32 R101, R16, R18, 0x2, P4 ;  /* 0x0000001210657211 */ /* 0x000fe200020f16ff */
[----:B------:R-:W2:Y:S01]  /*2a30*/  S2R R125, SR_TID.X ;  /* 0x00000000007d7919 */ /* 0x000ea20000002100 */
[----:B------:R-:W-:-:S02]  /*2a40*/  LEA R16, P4, R3, R120, 0x2 ;  /* 0x0000007803107211 */ /* 0x000fc400078810ff */
[-C--:B------:R-:W-:Y:S02]  /*2a50*/  LEA.HI.X.SX32 R99, R64, R18.reuse, 0x2, P6 ;  /* 0x0000001240637211 */ /* 0x080fe400030f16ff */
[----:B------:R-:W-:Y:S02]  /*2a60*/  LEA.HI.X.SX32 R17, R3, R18, 0x2, P4 ;  /* 0x0000001203117211 */ /* 0x000fe400020f16ff */
[-C--:B------:R-:W-:Y:S01]  /*2a70*/  IADD3 R104, P4, R6, R120.reuse, RZ ;  /* 0x0000007806687210 */ /* 0x080fe20007f9e0ff */
[----:B-1----:R-:W-:Y:S01]  /*2a80*/  IMAD.SHL.U32 R6, R46, 0x4, RZ ;  /* 0x000000042e067824 */ /* 0x002fe200078e00ff */
[----:B------:R-:W-:Y:S01]  /*2a90*/  IADD3 R102, P6, R62, R120, RZ ;  /* 0x000000783e667210 */ /* 0x000fe20007fde0ff */
[----:B------:R-:W-:Y:S01]  /*2aa0*/  IMAD R62, R27, c[0x0][0x190], RZ ;  /* 0x000064001b3e7a24 */ /* 0x000fe200078e02ff */
[----:B------:R-:W-:Y:S01]  /*2ab0*/  LEA.HI.X.SX32 R105, R58, R18, 0x2, P4 ;  /* 0x000000123a697211 */ /* 0x000fe200020f16ff */
[----:B------:R-:W-:Y:S01]  /*2ac0*/  IMAD R58, R19, c[0x0][0x190], RZ ;  /* 0x00006400133a7a24 */ /* 0x000fe200078e02ff */
[----:B------:R1:W-:Y:S01]  /*2ad0*/  STL [R1+0xec], R6 ;  /* 0x0000ec0601007387 */ /* 0x0003e20000100800 */
[----:B------:R-:W-:-:S02]  /*2ae0*/  IADD3 R106, P4, R6, R120, RZ ;  /* 0x00000078066a7210 */ /* 0x000fc40007f9e0ff */
[-C--:B------:R-:W-:Y:S02]  /*2af0*/  LEA.HI.X.SX32 R103, R61, R18.reuse, 0x2, P6 ;  /* 0x000000123d677211 */ /* 0x080fe400030f16ff */
[----:B------:R-:W-:Y:S01]  /*2b00*/  LEA.HI.X.SX32 R107, R46, R18, 0x2, P4 ;  /* 0x000000122e6b7211 */ /* 0x000fe200020f16ff */
[----:B------:R-:W-:Y:S01]  /*2b10*/  IMAD.SHL.U32 R46, R44, 0x4, RZ ;  /* 0x000000042c2e7824 */ /* 0x000fe200078e00ff */
[----:B------:R-:W-:Y:S02]  /*2b20*/  IADD3 R80, P6, R2, c[0x0][0x168], RZ ;  /* 0x00005a0002507a10 */ /* 0x000fe40007fde0ff */
[----:B------:R-:W-:Y:S01]  /*2b30*/  LOP3.LUT R12, R0, 0x14, RZ, 0xfc, !PT ;  /* 0x00000014000c7812 */ /* 0x000fe200078efcff */
[----:B-1----:R-:W-:Y:S01]  /*2b40*/  IMAD.SHL.U32 R6, R57, 0x4, RZ ;  /* 0x0000000439067824 */ /* 0x002fe200078e00ff */
[----:B------:R-:W-:Y:S01]  /*2b50*/  LEA.HI.X.SX32 R3, R60, c[0x0][0x16c], 0x2, P6 ;  /* 0x00005b003c037a11 */ /* 0x000fe200030f16ff */
[----:B------:R-:W-:Y:S01]  /*2b60*/  IMAD R60, R23, c[0x0][0x190], RZ ;  /* 0x00006400173c7a24 */ /* 0x000fe200078e02ff */
[----:B------:R-:W-:Y:S01]  /*2b70*/  LOP3.LUT R2, R0, 0x18, RZ, 0xfc, !PT ;  /* 0x0000001800027812 */ /* 0x000fe200078efcff */
[----:B--2---:R-:W-:Y:S01]  /*2b80*/  IMAD.SHL.U32 R125, R125, 0x4, RZ ;  /* 0x000000047d7d7824 */ /* 0x004fe200078e00ff */
[----:B------:R-:W-:Y:S01]  /*2b90*/  IADD3 R108, P4, R6, R120, RZ ;  /* 0x00000078066c7210 */ /* 0x000fe20007f9e0ff */
[----:B------:R1:W-:Y:S03]  /*2ba0*/  STL [R1+0xe8], R6 ;  /* 0x0000e80601007387 */ /* 0x0003e60000100800 */
[----:B------:R-:W-:Y:S01]  /*2bb0*/  LEA.HI.X.SX32 R109, R57, R18, 0x2, P4 ;  /* 0x00000012396d7211 */ /* 0x000fe200020f16ff */
[----:B------:R2:W-:Y:S01]  /*2bc0*/  STL [R1+0xe4], R7 ;  /* 0x0000e40701007387 */ /* 0x0005e20000100800 */
[----:B------:R-:W-:-:S03]  /*2bd0*/  IADD3 R110, P4, R7, R120, RZ ;  /* 0x00000078076e7210 */ /* 0x000fc60007f9e0ff */
[----:B------:R3:W-:Y:S01]  /*2be0*/  STL [R1+0xe0], R45 ;  /* 0x0000e02d01007387 */ /* 0x0007e20000100800 */
[----:B------:R-:W-:Y:S01]  /*2bf0*/  LEA.HI.X.SX32 R111, R48, R18, 0x2, P4 ;  /* 0x00000012306f7211 */ /* 0x000fe200020f16ff */
[----:B-1----:R-:W-:Y:S01]  /*2c00*/  IMAD.SHL.U32 R6, R52, 0x4, RZ ;  /* 0x0000000434067824 */ /* 0x002fe200078e00ff */
[----:B------:R-:W-:Y:S01]  /*2c10*/  IADD3 R112, P4, R45, R120, RZ ;  /* 0x000000782d707210 */ /* 0x000fe20007f9e0ff */
[----:B------:R-:W-:Y:S02]  /*2c20*/  IMAD R48, R40, c[0x0][0x190], RZ ;  /* 0x0000640028307a24 */ /* 0x000fe400078e02ff */
[----:B--2---:R-:W-:Y:S01]  /*2c30*/  IMAD.SHL.U32 R7, R56, 0x4, RZ ;  /* 0x0000000438077824 */ /* 0x004fe200078e00ff */
[----:B------:R-:W-:Y:S01]  /*2c40*/  LEA.HI.X.SX32 R113, R54, R18, 0x2, P4 ;  /* 0x0000001236717211 */ /* 0x000fe200020f16ff */
[----:B------:R1:W-:Y:S01]  /*2c50*/  STL [R1+0xdc], R6 ;  /* 0x0000dc0601007387 */ /* 0x0003e20000100800 */
[----:B------:R-:W-:Y:S01]  /*2c60*/  IADD3 R114, P4, R6, R120, RZ ;  /* 0x0000007806727210 */ /* 0x000fe20007f9e0ff */
[----:B---3--:R-:W-:-:S02]  /*2c70*/  IMAD R45, R38, c[0x0][0x190], RZ ;  /* 0x00006400262d7a24 */ /* 0x008fc400078e02ff */
[----:B------:R2:W-:Y:S01]  /*2c80*/  STL [R1+0xd8], R46 ;  /* 0x0000d82e01007387 */ /* 0x0005e20000100800 */
[----:B------:R-:W-:Y:S01]  /*2c90*/  LEA.HI.X.SX32 R115, R52, R18, 0x2, P4 ;  /* 0x0000001234737211 */ /* 0x000fe200020f16ff */
[----:B------:R-:W-:Y:S01]  /*2ca0*/  IMAD R52, R22, c[0x0][0x190], RZ ;  /* 0x0000640016347a24 */ /* 0x000fe200078e02ff */
[----:B------:R-:W-:Y:S01]  /*2cb0*/  IADD3 R116, P4, R46, R120, RZ ;  /* 0x000000782e747210 */ /* 0x000fe20007f9e0ff */
[----:B------:R3:W-:Y:S01]  /*2cc0*/  STL [R1+0xd4], R13 ;  /* 0x0000d40d01007387 */ /* 0x0007e20000100800 */
[----:B------:R-:W-:Y:S02]  /*2cd0*/  IMAD R54, R21, c[0x0][0x190], RZ ;  /* 0x0000640015367a24 */ /* 0x000fe400078e02ff */
[----:B------:R-:W-:Y:S01]  /*2ce0*/  LEA.HI.X.SX32 R117, R44, R18, 0x2, P4 ;  /* 0x000000122c757211 */ /* 0x000fe200020f16ff */
[----:B------:R4:W-:Y:S01]  /*2cf0*/  STL [R1+0xd0], R7 ;  /* 0x0000d00701007387 */ /* 0x0009e20000100800 */
[----:B------:R-:W-:Y:S01]  /*2d00*/  IADD3 R118, P4, R13, R120, RZ ;  /* 0x000000780d767210 */ /* 0x000fe20007f9e0ff */
[----:B-1----:R-:W-:-:S02]  /*2d10*/  IMAD R6, R36, c[0x0][0x190], RZ ;  /* 0x0000640024067a24 */ /* 0x002fc400078e02ff */
[----:B--2---:R-:W-:Y:S01]  /*2d20*/  IMAD R46, R26, c[0x0][0x190], RZ ;  /* 0x000064001a2e7a24 */ /* 0x004fe200078e02ff */
[----:B------:R-:W-:Y:S01]  /*2d30*/  LEA.HI.X.SX32 R119, R50, R18, 0x2, P4 ;  /* 0x0000001232777211 */ /* 0x000fe200020f16ff */
[----:B------:R-:W-:Y:S01]  /*2d40*/  IMAD R50, R24, c[0x0][0x190], RZ ;  /* 0x0000640018327a24 */ /* 0x000fe200078e02ff */
[----:B------:R-:W-:Y:S01]  /*2d50*/  IADD3 R120, P4, R7, R120, RZ ;  /* 0x0000007807787210 */ /* 0x000fe20007f9e0ff */
[----:B---3--:R-:W-:Y:S01]  /*2d60*/  IMAD R13, R25, c[0x0][0x190], RZ ;  /* 0x00006400190d7a24 */ /* 0x008fe200078e02ff */
[----:B------:R-:W-:Y:S01]  /*2d70*/  STL [R1+0x94], R53 ;  /* 0x0000943501007387 */ /* 0x000fe20000100800 */
[----:B----4-:R-:W-:Y:S01]  /*2d80*/  IMAD R7, R20, c[0x0][0x190], RZ ;  /* 0x0000640014077a24 */ /* 0x010fe200078e02ff */
[----:B------:R-:W-:Y:S01]  /*2d90*/  LEA.HI.X.SX32 R121, R56, R18, 0x2, P4 ;  /* 0x0000001238797211 */ /* 0x000fe200020f16ff */
[----:B------:R-:W-:Y:S01]  /*2da0*/  IMAD R44, R28, c[0x0][0x190], RZ ;  /* 0x000064001c2c7a24 */ /* 0x000fe200078e02ff */
[-C--:B------:R-:W-:Y:S01]  /*2db0*/  LEA R18, P4, R53, R80.reuse, 0x2 ;  /* 0x0000005035127211 */ /* 0x080fe200078810ff */
[----:B------:R-:W-:Y:S01]  /*2dc0*/  STL [R1+0x90], R49 ;  /* 0x0000903101007387 */ /* 0x000fe20000100800 */
[-C--:B------:R-:W-:Y:S01]  /*2dd0*/  LEA R20, P6, R49, R80.reuse, 0x2 ;  /* 0x0000005031147211 */ /* 0x080fe200078c10ff */
[----:B------:R-:W-:Y:S01]  /*2de0*/  IMAD R40, R30, c[0x0][0x190], RZ ;  /* 0x000064001e287a24 */ /* 0x000fe200078e02ff */
[-C--:B------:R-:W-:Y:S01]  /*2df0*/  LEA.HI.X.SX32 R19, R53, R3.reuse, 0x2, P4 ;  /* 0x0000000335137211 */ /* 0x080fe200020f16ff */
[----:B------:R-:W-:Y:S01]  /*2e00*/  STL [R1+0x8c], R48 ;  /* 0x00008c3001007387 */ /* 0x000fe20000100800 */
[-C--:B------:R-:W-:Y:S01]  /*2e10*/  LEA R22, P4, R48, R80.reuse, 0x2 ;  /* 0x0000005030167211 */ /* 0x080fe200078810ff */
[----:B------:R-:W-:Y:S01]  /*2e20*/  IMAD R38, R32, c[0x0][0x190], RZ ;  /* 0x0000640020267a24 */ /* 0x000fe200078e02ff */
[----:B------:R-:W-:Y:S01]  /*2e30*/  LEA.HI.X.SX32 R21, R49, R3, 0x2, P6 ;  /* 0x0000000331157211 */ /* 0x000fe200030f16ff */
[----:B------:R-:W-:Y:S01]  /*2e40*/  STL [R1+0x88], R45 ;  /* 0x0000882d01007387 */ /* 0x000fe20000100800 */
[----:B------:R-:W-:-:S02]  /*2e50*/  LEA R24, P6, R45, R80, 0x2 ;  /* 0x000000502d187211 */ /* 0x000fc400078c10ff */
[-C--:B------:R-:W-:Y:S01]  /*2e60*/  LEA.HI.X.SX32 R23, R48, R3.reuse, 0x2, P4 ;  /* 0x0000000330177211 */ /* 0x080fe200020f16ff */
[----:B------:R-:W-:Y:S01]  /*2e70*/  STL [R1+0x84], R41 ;  /* 0x0000842901007387 */ /* 0x000fe20000100800 */
[-C--:B------:R-:W-:Y:S02]  /*2e80*/  LEA R26, P4, R41, R80.reuse, 0x2 ;  /* 0x00000050291a7211 */ /* 0x080fe400078810ff */
[-C--:B------:R-:W-:Y:S01]  /*2e90*/  LEA.HI.X.SX32 R25, R45, R3.reuse, 0x2, P6 ;  /* 0x000000032d197211 */ /* 0x080fe200030f16ff */
[----:B------:R1:W-:Y:S01]  /*2ea0*/  STL [R1+0x80], R6 ;  /* 0x0000800601007387 */ /* 0x0003e20000100800 */
[-C--:B------:R-:W-:Y:S02]  /*2eb0*/  LEA R28, P6, R6, R80.reuse, 0x2 ;  /* 0x00000050061c7211 */ /* 0x080fe400078c10ff */
[----:B------:R-:W-:Y:S01]  /*2ec0*/  LEA.HI.X.SX32 R27, R41, R3, 0x2, P4 ;  /* 0x00000003291b7211 */ /* 0x000fe200020f16ff */
[----:B------:R2:W-:Y:S01]  /*2ed0*/  STL [R1+0x7c], R34 ;  /* 0x00007c2201007387 */ /* 0x0005e20000100800 */
[----:B------:R-:W-:-:S02]  /*2ee0*/  LEA R30, P4, R34, R80, 0x2 ;  /* 0x00000050221e7211 */ /* 0x000fc400078810ff */
[-C--:B------:R-:W-:Y:S01]  /*2ef0*/  LEA.HI.X.SX32 R29, R6, R3.reuse, 0x2, P6 ;  /* 0x00000003061d7211 */ /* 0x080fe200030f16ff */
[----:B------:R3:W-:Y:S01]  /*2f00*/  STL [R1+0x78], R37 ;  /* 0x0000782501007387 */ /* 0x0007e20000100800 */
[-C--:B------:R-:W-:Y:S01]  /*2f10*/  LEA R32, P6, R37, R80.reuse, 0x2 ;  /* 0x0000005025207211 */ /* 0x080fe200078c10ff */
[----:B-1----:R-:W-:Y:S01]  /*2f20*/  IMAD R6, R31, c[0x0][0x190], RZ ;  /* 0x000064001f067a24 */ /* 0x002fe200078e02ff */
[-C--:B------:R-:W-:Y:S01]  /*2f30*/  LEA.HI.X.SX32 R31, R34, R3.reuse, 0x2, P4 ;  /* 0x00000003221f7211 */ /* 0x080fe200020f16ff */
[----:B------:R1:W-:Y:S01]  /*2f40*/  STL [R1+0x74], R38 ;  /* 0x0000742601007387 */ /* 0x0003e20000100800 */
[----:B------:R-:W-:Y:S02]  /*2f50*/  LEA.HI.X.SX32 R33, R37, R3, 0x2, P6 ;  /* 0x0000000325217211 */ /* 0x000fe400030f16ff */
[-C--:B--2---:R-:W-:Y:S01]  /*2f60*/  LEA R34, P4, R38, R80.reuse, 0x2 ;  /* 0x0000005026227211 */ /* 0x084fe200078810ff */
[----:B------:R2:W-:Y:S01]  /*2f70*/  STL [R1+0x70], R40 ;  /* 0x0000702801007387 */ /* 0x0005e20000100800 */
[----:B------:R-:W-:-:S02]  /*2f80*/  LEA R36, P6, R40, R80, 0x2 ;  /* 0x0000005028247211 */ /* 0x000fc400078c10ff */
[-C--:B------:R-:W-:Y:S01]  /*2f90*/  LEA.HI.X.SX32 R35, R38, R3.reuse, 0x2, P4 ;  /* 0x0000000326237211 */ /* 0x080fe200020f16ff */
[----:B------:R4:W-:Y:S01]  /*2fa0*/  STL [R1+0x6c], R42 ;  /* 0x00006c2a01007387 */ /* 0x0009e20000100800 */
[-C--:B---3--:R-:W-:Y:S02]  /*2fb0*/  LEA.HI.X.SX32 R37, R40, R3.reuse, 0x2, P6 ;  /* 0x0000000328257211 */ /* 0x088fe400030f16ff */
[-C--:B-1----:R-:W-:Y:S01]  /*2fc0*/  LEA R38, P4, R42, R80.reuse, 0x2 ;  /* 0x000000502a267211 */ /* 0x082fe200078810ff */
[----:B------:R1:W-:Y:S01]  /*2fd0*/  STL [R1+0x68], R44 ;  /* 0x0000682c01007387 */ /* 0x0003e20000100800 */
[-C--:B--2---:R-:W-:Y:S02]  /*2fe0*/  LEA R40, P6, R44, R80.reuse, 0x2 ;  /* 0x000000502c287211 */ /* 0x084fe400078c10ff */
[----:B------:R-:W-:Y:S01]  /*2ff0*/  LEA.HI.X.SX32 R39, R42, R3, 0x2, P4 ;  /* 0x000000032a277211 */ /* 0x000fe200020f16ff */
[----:B------:R2:W-:Y:S01]  /*3000*/  STL [R1+0x64], R46 ;  /* 0x0000642e01007387 */ /* 0x0005e20000100800 */
[----:B----4-:R-:W-:-:S02]  /*3010*/  LEA R42, P4, R46, R80, 0x2 ;  /* 0x000000502e2a7211 */ /* 0x010fc400078810ff */
[-C--:B------:R-:W-:Y:S01]  /*3020*/  LEA.HI.X.SX32 R41, R44, R3.reuse, 0x2, P6 ;  /* 0x000000032c297211 */ /* 0x080fe200030f16ff */
[----:B------:R3:W-:Y:S01]  /*3030*/  STL [R1+0x60], R13 ;  /* 0x0000600d01007387 */ /* 0x0007e20000100800 */
[CC--:B-1----:R-:W-:Y:S02]  /*3040*/  LEA R44, P6, R13.reuse, R80.reuse, 0x2 ;  /* 0x000000500d2c7211 */ /* 0x0c2fe400078c10ff */
[-C--:B------:R-:W-:Y:S01]  /*3050*/  LEA.HI.X.SX32 R43, R46, R3.reuse, 0x2, P4 ;  /* 0x000000032e2b7211 */ /* 0x080fe200020f16ff */
[----:B------:R1:W-:Y:S01]  /*3060*/  STL [R1+0x5c], R50 ;  /* 0x00005c3201007387 */ /* 0x0003e20000100800 */
[-C--:B------:R-:W-:Y:S02]  /*3070*/  LEA.HI.X.SX32 R45, R13, R3.reuse, 0x2, P6 ;  /* 0x000000030d2d7211 */ /* 0x080fe400030f16ff */
[-C--:B--2---:R-:W-:Y:S01]  /*3080*/  LEA R46, P4, R50, R80.reuse, 0x2 ;  /* 0x00000050322e7211 */ /* 0x084fe200078810ff */
[----:B------:R2:W-:Y:S01]  /*3090*/  STL [R1+0x58], R52 ;  /* 0x0000583401007387 */ /* 0x0005e20000100800 */
[----:B------:R-:W-:Y:S01]  /*30a0*/  LEA R48, P6, R52, R80, 0x2 ;  /* 0x0000005034307211 */ /* 0x000fe200078c10ff */
[----:B---3--:R-:W-:Y:S01]  /*30b0*/  IMAD R13, R47, c[0x0][0x190], RZ ;  /* 0x000064002f0d7a24 */ /* 0x008fe200078e02ff */
[-C--:B------:R-:W-:Y:S01]  /*30c0*/  LEA.HI.X.SX32 R47, R50, R3.reuse, 0x2, P4 ;  /* 0x00000003322f7211 */ /* 0x080fe200020f16ff */
[----:B------:R3:W-:Y:S01]  /*30d0*/  STL [R1+0x54], R54 ;  /* 0x0000543601007387 */ /* 0x0007e20000100800 */
[----:B------:R-:W-:-:S02]  /*30e0*/  LEA.HI.X.SX32 R49, R52, R3, 0x2, P6 ;  /* 0x0000000334317211 */ /* 0x000fc400030f16ff */
[CC--:B-1----:R-:W-:Y:S01]  /*30f0*/  LEA R50, P4, R54.reuse, R80.reuse, 0x2 ;  /* 0x0000005036327211 */ /* 0x0c2fe200078810ff */
[----:B------:R1:W-:Y:S01]  /*3100*/  STL [R1+0x50], R7 ;  /* 0x0000500701007387 */ /* 0x0003e20000100800 */
[CC--:B--2---:R-:W-:Y:S02]  /*3110*/  LEA R52, P6, R7.reuse, R80.reuse, 0x2 ;  /* 0x0000005007347211 */ /* 0x0c4fe400078c10ff */
[-C--:B------:R-:W-:Y:S01]  /*3120*/  LEA.HI.X.SX32 R51, R54, R3.reuse, 0x2, P4 ;  /* 0x0000000336337211 */ /* 0x080fe200020f16ff */
[----:B------:R2:W-:Y:S01]  /*3130*/  STL [R1+0x4c], R58 ;  /* 0x00004c3a01007387 */ /* 0x0005e20000100800 */
[-C--:B---3--:R-:W-:Y:S02]  /*3140*/  LEA R54, P4, R58, R80.reuse, 0x2 ;  /* 0x000000503a367211 */ /* 0x088fe400078810ff */
[-C--:B------:R-:W-:Y:S01]  /*3150*/  LEA.HI.X.SX32 R53, R7, R3.reuse, 0x2, P6 ;  /* 0x0000000307357211 */ /* 0x080fe200030f16ff */
[----:B------:R3:W-:Y:S01]  /*3160*/  STL [R1+0x48], R60 ;  /* 0x0000483c01007387 */ /* 0x0007e20000100800 */
[----:B------:R-:W-:Y:S01]  /*3170*/  LEA R56, P6, R60, R80, 0x2 ;  /* 0x000000503c387211 */ /* 0x000fe200078c10ff */
[----:B-1----:R-:W-:Y:S01]  /*3180*/  IMAD R7, R55, c[0x0][0x190], RZ ;  /* 0x0000640037077a24 */ /* 0x002fe200078e02ff */
[-C--:B------:R-:W-:Y:S01]  /*3190*/  LEA.HI.X.SX32 R55, R58, R3.reuse, 0x2, P4 ;  /* 0x000000033a377211 */ /* 0x080fe200020f16ff */
[----:B------:R1:W-:Y:S01]  /*31a0*/  STL [R1+0x44], R62 ;  /* 0x0000443e01007387 */ /* 0x0003e20000100800 */
[----:B------:R-:W-:-:S02]  /*31b0*/  LEA.HI.X.SX32 R57, R60, R3, 0x2, P6 ;  /* 0x000000033c397211 */ /* 0x000fc400030f16ff */
[-C--:B--2---:R-:W-:Y:S01]  /*31c0*/  LEA R58, P4, R62, R80.reuse, 0x2 ;  /* 0x000000503e3a7211 */ /* 0x084fe200078810ff */
[----:B------:R2:W-:Y:S01]  /*31d0*/  STL [R1+0x40], R6 ;  /* 0x0000400601007387 */ /* 0x0005e20000100800 */
[-C--:B---3--:R-:W-:Y:S02]  /*31e0*/  LEA R60, P6, R6, R80.reuse, 0x2 ;  /* 0x00000050063c7211 */ /* 0x088fe400078c10ff */
[-C--:B------:R-:W-:Y:S01]  /*31f0*/  LEA.HI.X.SX32 R59, R62, R3.reuse, 0x2, P4 ;  /* 0x000000033e3b7211 */ /* 0x080fe200020f16ff */
[----:B------:R3:W-:Y:S01]  /*3200*/  STL [R1+0x3c], R66 ;  /* 0x00003c4201007387 */ /* 0x0007e20000100800 */
[-C--:B-1----:R-:W-:Y:S02]  /*3210*/  LEA R62, P4, R66, R80.reuse, 0x2 ;  /* 0x00000050423e7211 */ /* 0x082fe400078810ff */
[-C--:B------:R-:W-:Y:S01]  /*3220*/  LEA.HI.X.SX32 R61, R6, R3.reuse, 0x2, P6 ;  /* 0x00000003063d7211 */ /* 0x080fe200030f16ff */
[----:B------:R1:W-:Y:S01]  /*3230*/  STL [R1+0x38], R68 ;  /* 0x0000384401007387 */ /* 0x0003e20000100800 */
[----:B------:R-:W-:Y:S01]  /*3240*/  LEA R64, P6, R68, R80, 0x2 ;  /* 0x0000005044407211 */ /* 0x000fe200078c10ff */
[----:B--2---:R-:W-:Y:S01]  /*3250*/  IMAD R6, R63, c[0x0][0x190], RZ ;  /* 0x000064003f067a24 */ /* 0x004fe200078e02ff */
[-C--:B------:R-:W-:Y:S01]  /*3260*/  LEA.HI.X.SX32 R63, R66, R3.reuse, 0x2, P4 ;  /* 0x00000003423f7211 */ /* 0x080fe200020f16ff */
[----:B------:R2:W-:Y:S01]  /*3270*/  STL [R1+0x34], R70 ;  /* 0x0000344601007387 */ /* 0x0005e20000100800 */
[----:B------:R-:W-:-:S02]  /*3280*/  LEA.HI.X.SX32 R65, R68, R3, 0x2, P6 ;  /* 0x0000000344417211 */ /* 0x000fc400030f16ff */
[CC--:B---3--:R-:W-:Y:S01]  /*3290*/  LEA R66, P4, R70.reuse, R80.reuse, 0x2 ;  /* 0x0000005046427211 */ /* 0x0c8fe200078810ff */
[----:B------:R3:W-:Y:S01]  /*32a0*/  STL [R1+0x30], R13 ;  /* 0x0000300d01007387 */ /* 0x0007e20000100800 */
[CC--:B-1----:R-:W-:Y:S02]  /*32b0*/  LEA R68, P6, R13.reuse, R80.reuse, 0x2 ;  /* 0x000000500d447211 */ /* 0x0c2fe400078c10ff */
[-C--:B------:R-:W-:Y:S01]  /*32c0*/  LEA.HI.X.SX32 R67, R70, R3.reuse, 0x2, P4 ;  /* 0x0000000346437211 */ /* 0x080fe200020f16ff */
[----:B------:R1:W-:Y:S01]  /*32d0*/  STL [R1+0x2c], R74 ;  /* 0x00002c4a01007387 */ /* 0x0003e20000100800 */
[CC--:B--2---:R-:W-:Y:S02]  /*32e0*/  LEA R70, P4, R74.reuse, R80.reuse, 0x2 ;  /* 0x000000504a467211 */ /* 0x0c4fe400078810ff */
[-C--:B------:R-:W-:Y:S01]  /*32f0*/  LEA.HI.X.SX32 R69, R13, R3.reuse, 0x2, P6 ;  /* 0x000000030d457211 */ /* 0x080fe200030f16ff */
[----:B------:R-:W-:Y:S01]  /*3300*/  STL [R1+0x28], R7 ;  /* 0x0000280701007387 */ /* 0x000fe20000100800 */
[----:B------:R-:W-:Y:S01]  /*3310*/  LEA R72, P6, R7, R80, 0x2 ;  /* 0x0000005007487211 */ /* 0x000fe200078c10ff */
[----:B---3--:R-:W-:Y:S01]  /*3320*/  IMAD R13, R71, c[0x0][0x190], RZ ;  /* 0x00006400470d7a24 */ /* 0x008fe200078e02ff */
[-C--:B------:R-:W-:Y:S01]  /*3330*/  LEA.HI.X.SX32 R71, R74, R3.reuse, 0x2, P4 ;  /* 0x000000034a477211 */ /* 0x080fe200020f16ff */
[----:B------:R2:W-:Y:S01]  /*3340*/  STL [R1+0x24], R78 ;  /* 0x0000244e01007387 */ /* 0x0005e20000100800 */
[----:B------:R-:W-:-:S02]  /*3350*/  LEA.HI.X.SX32 R73, R7, R3, 0x2, P6 ;  /* 0x0000000307497211 */ /* 0x000fc400030f16ff */
[-C--:B-1----:R-:W-:Y:S01]  /*3360*/  LEA R74, P4, R78, R80.reuse, 0x2 ;  /* 0x000000504e4a7211 */ /* 0x082fe200078810ff */
[----:B------:R1:W-:Y:S01]  /*3370*/  STL [R1+0x20], R6 ;  /* 0x0000200601007387 */ /* 0x0003e20000100800 */
[-C--:B------:R-:W-:Y:S02]  /*3380*/  LEA R76, P6, R6, R80.reuse, 0x2 ;  /* 0x00000050064c7211 */ /* 0x080fe400078c10ff */
[-C--:B------:R-:W-:Y:S01]  /*3390*/  LEA.HI.X.SX32 R75, R78, R3.reuse, 0x2, P4 ;  /* 0x000000034e4b7211 */ /* 0x080fe200020f16ff */
[----:B------:R3:W-:Y:S01]  /*33a0*/  STL [R1+0x1c], R123 ;  /* 0x00001c7b01007387 */ /* 0x0007e20000100800 */
[-C--:B------:R-:W-:Y:S02]  /*33b0*/  LEA.HI.X.SX32 R77, R6, R3.reuse, 0x2, P6 ;  /* 0x00000003064d7211 */ /* 0x080fe400030f16ff */
[-C--:B--2---:R-:W-:Y:S01]  /*33c0*/  LEA R78, P4, R123, R80.reuse, 0x2 ;  /* 0x000000507b4e7211 */ /* 0x084fe200078810ff */
[----:B------:R2:W-:Y:S01]  /*33d0*/  STL [R1+0x18], R13 ;  /* 0x0000180d01007387 */ /* 0x0005e20000100800 */
[----:B------:R-:W-:Y:S01]  /*33e0*/  LEA R80, P6, R13, R80, 0x2 ;  /* 0x000000500d507211 */ /* 0x000fe200078c10ff */
[----:B-1----:R-:W-:Y:S01]  /*33f0*/  IMAD.U32 R6, RZ, RZ, UR4 ;  /* 0x00000004ff067e24 */ /* 0x002fe2000f8e00ff */
[----:B------:R-:W-:-:S02]  /*3400*/  LEA.HI.X.SX32 R79, R123, R3, 0x2, P4 ;  /* 0x000000037b4f7211 */ /* 0x000fc400020f16ff */
[----:B------:R-:W-:Y:S02]  /*3410*/  ISETP.GE.AND P4, PT, R124, c[0x0][0x180], PT ;  /* 0x000060007c007a0c */ /* 0x000fe40003f86270 */
[----:B---3--:R-:W-:Y:S02]  /*3420*/  SEL R123, RZ, 0x4, !P0 ;  /* 0x00000004ff7b7807 */ /* 0x008fe40004000000 */
[----:B------:R-:W-:Y:S02]  /*3430*/  LEA.HI.X.SX32 R81, R13, R3, 0x2, P6 ;  /* 0x000000030d517211 */ /* 0x000fe400030f16ff */
[----:B------:R-:W-:Y:S02]  /*3440*/  ISETP.GE.AND P6, PT, R12, c[0x0][0x180], PT ;  /* 0x000060000c007a0c */ /* 0x000fe40003fc6270 */
[----:B------:R-:W-:Y:S01]  /*3450*/  LOP3.LUT R3, R6, 0x7fc, R125, 0x78, !PT ;  /* 0x000007fc06037812 */ /* 0x000fe200078e787d */
[----:B--2---:R-:W2:Y:S01]  /*3460*/  LDL.64 R12, [R1+0x10] ;  /* 0x00001000010c7983 */ /* 0x004ea20000100a00 */
[----:B------:R-:W-:-:S02]  /*3470*/  LOP3.LUT R7, R0, 0x1c, RZ, 0xfc, !PT ;  /* 0x0000001c00077812 */ /* 0x000fc400078efcff */
[C---:B------:R-:W-:Y:S01]  /*3480*/  SEL R6, R123.reuse, RZ, !P4 ;  /* 0x000000ff7b067207 */ /* 0x040fe20006000000 */
[----:B------:R1:W-:Y:S01]  /*3490*/  LDGSTS.E [R3], [R98.64], P2 ;  /* 0x0000000062037fae */ /* 0x0003e2000912184c */
[----:B------:R-:W-:Y:S02]  /*34a0*/  ISETP.GE.AND P4, PT, R2, c[0x0][0x180], PT ;  /* 0x0000600002007a0c */ /* 0x000fe40003f86270 */
[----:B------:R-:W-:Y:S01]  /*34b0*/  SEL R2, R123, RZ, !P6 ;  /* 0x000000ff7b027207 */ /* 0x000fe20007000000 */
[----:B------:R3:W-:Y:S01]  /*34c0*/  LDGSTS.E [R3+0x800], [R100.64], P3 ;  /* 0x0080000064037fae */ /* 0x0007e2000992184c */
[----:B------:R-:W-:Y:S02]  /*34d0*/  ISETP.GE.AND P6, PT, R7, c[0x0][0x180], PT ;  /* 0x0000600007007a0c */ /* 0x000fe40003fc6270 */
[----:B------:R-:W-:Y:S01]  /*34e0*/  ISETP.NE.U32.AND P2, PT, R6, RZ, PT ;  /* 0x000000ff0600720c */ /* 0x000fe20003f45070 */
[----:B------:R4:W-:Y:S01]  /*34f0*/  LDGSTS.E [R3+0x1000], [R102.64], P1 ;  /* 0x0100000066037fae */ /* 0x0009e2000892184c */
[----:B------:R-:W-:-:S02]  /*3500*/  SEL R6, R123, RZ, !P4 ;  /* 0x000000ff7b067207 */ /* 0x000fc40006000000 */
[----:B------:R-:W-:Y:S01]  /*3510*/  ISETP.NE.U32.AND P4, PT, R2, RZ, PT ;  /* 0x000000ff0200720c */ /* 0x000fe20003f85070 */
[----:B------:R1:W-:Y:S01]  /*3520*/  LDGSTS.E [R3+0x1800], [R104.64], P5 ;  /* 0x0180000068037fae */ /* 0x0003e2000a92184c */
[----:B------:R-:W-:Y:S02]  /*3530*/  SEL R2, R123, RZ, !P6 ;  /* 0x000000ff7b027207 */ /* 0x000fe40007000000 */
[----:B------:R-:W-:Y:S02]  /*3540*/  LOP3.LUT R7, R0, 0x20, RZ, 0xfc, !PT ;  /* 0x0000002000077812 */ /* 0x000fe400078efcff */
[----:B------:R-:W-:Y:S02]  /*3550*/  ISETP.NE.U32.AND P3, PT, R6, RZ, PT ;  /* 0x000000ff0600720c */ /* 0x000fe40003f65070 */
[----:B------:R-:W-:Y:S01]  /*3560*/  LOP3.LUT R6, R0, 0x24, RZ, 0xfc, !PT ;  /* 0x0000002400067812 */ /* 0x000fe200078efcff */
[----:B------:R1:W-:Y:S01]  /*3570*/  LDGSTS.E [R3+0x2000], [R106.64], P2 ;  /* 0x020000006a037fae */ /* 0x0003e2000912184c */
[----:B------:R-:W-:-:S02]  /*3580*/  ISETP.NE.U32.AND P6, PT, R2, RZ, PT ;  /* 0x000000ff0200720c */ /* 0x000fc40003fc5070 */
[----:B------:R-:W-:Y:S01]  /*3590*/  ISETP.GE.AND P1, PT, R7, c[0x0][0x180], PT ;  /* 0x0000600007007a0c */ /* 0x000fe20003f26270 */
[----:B------:R1:W-:Y:S01]  /*35a0*/  LDGSTS.E [R3+0x2800], [R108.64], P4 ;  /* 0x028000006c037fae */ /* 0x0003e2000a12184c */
[----:B------:R-:W-:Y:S02]  /*35b0*/  LOP3.LUT R2, R0, 0x28, RZ, 0xfc, !PT ;  /* 0x0000002800027812 */ /* 0x000fe400078efcff */
[----:B------:R-:W-:Y:S02]  /*35c0*/  ISETP.GE.AND P5, PT, R6, c[0x0][0x180], PT ;  /* 0x0000600006007a0c */ /* 0x000fe40003fa6270 */
[----:B------:R-:W-:Y:S01]  /*35d0*/  LOP3.LUT R7, R0, 0x2c, RZ, 0xfc, !PT ;  /* 0x0000002c00077812 */ /* 0x000fe200078efcff */
[----:B------:R1:W-:Y:S01]  /*35e0*/  LDGSTS.E [R3+0x3000], [R110.64], P3 ;  /* 0x030000006e037fae */ /* 0x0003e2000992184c */
[C---:B------:R-:W-:Y:S02]  /*35f0*/  SEL R6, R123.reuse, RZ, !P1 ;  /* 0x000000ff7b067207 */ /* 0x040fe40004800000 */
[----:B------:R-:W-:Y:S01]  /*3600*/  ISETP.GE.AND P1, PT, R2, c[0x0][0x180], PT ;  /* 0x0000600002007a0c */ /* 0x000fe20003f26270 */
[----:B------:R1:W-:Y:S01]  /*3610*/  LDGSTS.E [R3+0x3800], [R112.64], P6 ;  /* 0x0380000070037fae */ /* 0x0003e2000b12184c */
[----:B------:R-:W-:-:S02]  /*3620*/  SEL R2, R123, RZ, !P5 ;  /* 0x000000ff7b027207 */ /* 0x000fc40006800000 */
[----:B------:R-:W-:Y:S02]  /*3630*/  ISETP.GE.AND P5, PT, R7, c[0x0][0x180], PT ;  /* 0x0000600007007a0c */ /* 0x000fe40003fa6270 */
[----:B------:R-:W-:Y:S02]  /*3640*/  ISETP.NE.U32.AND P2, PT, R6, RZ, PT ;  /* 0x000000ff0600720c */ /* 0x000fe40003f45070 */
[C---:B------:R-:W-:Y:S02]  /*3650*/  SEL R6, R123.reuse, RZ, !P1 ;  /* 0x000000ff7b067207 */ /* 0x040fe40004800000 */
[----:B------:R-:W-:Y:S02]  /*3660*/  ISETP.NE.U32.AND P1, PT, R2, RZ, PT ;  /* 0x000000ff0200720c */ /* 0x000fe40003f25070 */
[----:B------:R-:W-:Y:S02]  /*3670*/  SEL R2, R123, RZ, !P5 ;  /* 0x000000ff7b027207 */ /* 0x000fe40006800000 */
[----:B------:R-:W-:-:S02]  /*3680*/  ISETP.NE.U32.AND P5, PT, R6, RZ, PT ;  /* 0x000000ff0600720c */ /* 0x000fc40003fa5070 */
[----:B------:R-:W-:Y:S02]  /*3690*/  LOP3.LUT R6, R0, 0x30, RZ, 0xfc, !PT ;  /* 0x0000003000067812 */ /* 0x000fe400078efcff */
[----:B------:R-:W-:Y:S01]  /*36a0*/  ISETP.NE.U32.AND P4, PT, R2, RZ, PT ;  /* 0x000000ff0200720c */ /* 0x000fe20003f85070 */
[----:B------:R1:W-:Y:S01]  /*36b0*/  LDGSTS.E [R3+0x4000], [R114.64], P2 ;  /* 0x0400000072037fae */ /* 0x0003e2000912184c */
[----:B------:R-:W-:Y:S02]  /*36c0*/  LOP3.LUT R2, R0, 0x34, RZ, 0xfc, !PT ;  /* 0x0000003400027812 */ /* 0x000fe400078efcff */
[----:B------:R-:W-:Y:S01]  /*36d0*/  ISETP.GE.AND P3, PT, R6, c[0x0][0x180], PT ;  /* 0x0000600006007a0c */ /* 0x000fe20003f66270 */
[----:B------:R1:W-:Y:S01]  /*36e0*/  LDGSTS.E [R3+0x4800], [R116.64], P1 ;  /* 0x0480000074037fae */ /* 0x0003e2000892184c */
[----:B------:R-:W-:Y:S02]  /*36f0*/  LOP3.LUT R7, R0, 0x38, RZ, 0xfc, !PT ;  /* 0x0000003800077812 */ /* 0x000fe400078efcff */
[----:B------:R-:W-:Y:S01]  /*3700*/  ISETP.GE.AND P6, PT, R2, c[0x0][0x180], PT ;  /* 0x0000600002007a0c */ /* 0x000fe20003fc6270 */
[----:B------:R1:W-:Y:S01]  /*3710*/  LDGSTS.E [R3+0x5000], [R118.64], P5 ;  /* 0x0500000076037fae */ /* 0x0003e2000a92184c */
[----:B------:R-:W-:-:S02]  /*3720*/  SEL R6, R123, RZ, !P3 ;  /* 0x000000ff7b067207 */ /* 0x000fc40005800000 */
[----:B------:R-:W-:Y:S01]  /*3730*/  ISETP.GE.AND P3, PT, R7, c[0x0][0x180], PT ;  /* 0x0000600007007a0c */ /* 0x000fe20003f66270 */
[----:B------:R1:W-:Y:S01]  /*3740*/  LDGSTS.E [R3+0x5800], [R120.64], P4 ;  /* 0x0580000078037fae */ /* 0x0003e2000a12184c */
[C---:B------:R-:W-:Y:S02]  /*3750*/  SEL R7, R123.reuse, RZ, !P6 ;  /* 0x000000ff7b077207 */ /* 0x040fe40007000000 */
[----:B------:R-:W-:Y:S02]  /*3760*/  ISETP.NE.U32.AND P6, PT, R6, RZ, PT ;  /* 0x000000ff0600720c */ /* 0x000fe40003fc5070 */
[----:B------:R-:W-:Y:S02]  /*3770*/  SEL R6, R123, RZ, !P3 ;  /* 0x000000ff7b067207 */ /* 0x000fe40005800000 */
[----:B------:R-:W-:Y:S02]  /*3780*/  ISETP.NE.U32.AND P3, PT, R7, RZ, PT ;  /* 0x000000ff0700720c */ /* 0x000fe40003f65070 */
[----:B------:R-:W-:-:S02]  /*3790*/  ISETP.NE.U32.AND P2, PT, R6, RZ, PT ;  /* 0x000000ff0600720c */ /* 0x000fc40003f45070 */
[----:B------:R-:W-:-:S04]  /*37a0*/  LOP3.LUT R6, R0, 0x3c, RZ, 0xfc, !PT ;  /* 0x0000003c00067812 */ /* 0x000fc800078efcff */
[----:B------:R-:W-:Y:S01]  /*37b0*/  ISETP.GE.AND P1, PT, R6, c[0x0][0x180], PT ;  /* 0x0000600006007a0c */ /* 0x000fe20003f26270 */
[----:B------:R1:W-:Y:S01]  /*37c0*/  LDGSTS.E [R3+0x6000], [R82.64], P6 ;  /* 0x0600000052037fae */ /* 0x0003e2000b12184c */
[----:B------:R-:W-:-:S03]  /*37d0*/  LOP3.LUT R6, R0, 0x40, RZ, 0xfc, !PT ;  /* 0x0000004000067812 */ /* 0x000fc600078efcff */
[----:B------:R1:W-:Y:S01]  /*37e0*/  LDGSTS.E [R3+0x6800], [R4.64], P3 ;  /* 0x0680000004037fae */ /* 0x0003e2000992184c */
[----:B------:R-:W-:Y:S02]  /*37f0*/  ISETP.GE.AND P5, PT, R6, c[0x0][0x180], PT ;  /* 0x0000600006007a0c */ /* 0x000fe40003fa6270 */
[C---:B------:R-:W-:Y:S01]  /*3800*/  SEL R6, R123.reuse, RZ, !P1 ;  /* 0x000000ff7b067207 */ /* 0x040fe20004800000 */
[----:B------:R1:W-:Y:S03]  /*3810*/  LDGSTS.E [R3+0x7000], [R86.64], P2 ;  /* 0x0700000056037fae */ /* 0x0003e6000912184c */
[----:B------:R-:W-:Y:S02]  /*3820*/  ISETP.NE.U32.AND P1, PT, R6, RZ, PT ;  /* 0x000000ff0600720c */ /* 0x000fe40003f25070 */
[----:B------:R-:W-:-:S04]  /*3830*/  SEL R6, R123, RZ, !P5 ;  /* 0x000000ff7b067207 */ /* 0x000fc80006800000 */
[----:B------:R-:W-:Y:S02]  /*3840*/  ISETP.NE.U32.AND P5, PT, R6, RZ, PT ;  /* 0x000000ff0600720c */ /* 0x000fe40003fa5070 */
[----:B------:R-:W-:-:S04]  /*3850*/  LOP3.LUT R6, R0, 0x44, RZ, 0xfc, !PT ;  /* 0x0000004400067812 */ /* 0x000fc800078efcff */
[----:B------:R-:W-:Y:S01]  /*3860*/  ISETP.GE.AND P4, PT, R6, c[0x0][0x180], PT ;  /* 0x0000600006007a0c */ /* 0x000fe20003f86270 */
[----:B------:R1:W-:Y:S01]  /*3870*/  LDGSTS.E [R3+0x7800], [R84.64], P1 ;  /* 0x0780000054037fae */ /* 0x0003e2000892184c */
[----:B------:R-:W-:-:S04]  /*3880*/  LOP3.LUT R6, R0, 0x48, RZ, 0xfc, !PT ;  /* 0x0000004800067812 */ /* 0x000fc800078efcff */
[----:B------:R-:W-:Y:S01]  /*3890*/  ISETP.GE.AND P6, PT, R6, c[0x0][0x180], PT ;  /* 0x0000600006007a0c */ /* 0x000fe20003fc6270 */
[----:B------:R1:W-:Y:S01]  /*38a0*/  LDGSTS.E [R3+0x8000], [R96.64], P5 ;  /* 0x0800000060037fae */ /* 0x0003e2000a92184c */
[----:B------:R-:W-:-:S04]  /*38b0*/  SEL R6, R123, RZ, !P4 ;  /* 0x000000ff7b067207 */ /* 0x000fc80006000000 */
        /* <DEDUP_REMOVED lines=13> */
[C---:B------:R-:W-:Y:S02]  /*3990*/  LOP3.LUT R6, R0.reuse, 0x54, RZ, 0xfc, !PT ;  /* 0x0000005400067812 */ /* 0x040fe400078efcff */
[----:B------:R-:W-:Y:S02]  /*39a0*/  LOP3.LUT R124, R0, 0x58, RZ, 0xfc, !PT ;  /* 0x00000058007c7812 */ /* 0x000fe400078efcff */
[----:B------:R-:W-:Y:S01]  /*39b0*/  ISETP.GE.AND P1, PT, R6, c[0x0][0x180], PT ;  /* 0x0000600006007a0c */ /* 0x000fe20003f26270 */
[----:B------:R1:W-:Y:S01]  /*39c0*/  LDGSTS.E [R3+0x9800], [R92.64], P3 ;  /* 0x098000005c037fae */ /* 0x0003e2000992184c */
[----:B------:R-:W-:Y:S02]  /*39d0*/  ISETP.GE.AND P5, PT, R124, c[0x0][0x180], PT ;  /* 0x000060007c007a0c */ /* 0x000fe40003fa6270 */
[C---:B------:R-:W-:Y:S01]  /*39e0*/  SEL R124, R123.reuse, RZ, !P1 ;  /* 0x000000ff7b7c7207 */ /* 0x040fe20004800000 */
[----:B------:R-:W3:Y:S03]  /*39f0*/  LDL.64 R6, [R1+0x8] ;  /* 0x0000080001067983 */ /* 0x000ee60000100a00 */
[----:B------:R-:W-:Y:S01]  /*3a00*/  ISETP.NE.U32.AND P1, PT, R124, RZ, PT ;  /* 0x000000ff7c00720c */ /* 0x000fe20003f25070 */
[----:B------:R1:W-:Y:S01]  /*3a10*/  LDGSTS.E [R3+0xa000], [R88.64], P2 ;  /* 0x0a00000058037fae */ /* 0x0003e2000912184c */
[----:B------:R-:W-:-:S04]  /*3a20*/  SEL R124, R123, RZ, !P5 ;  /* 0x000000ff7b7c7207 */ /* 0x000fc80006800000 */
[----:B------:R-:W-:Y:S02]  /*3a30*/  ISETP.NE.U32.AND P5, PT, R124, RZ, PT ;  /* 0x000000ff7c00720c */ /* 0x000fe40003fa5070 */
[----:B------:R-:W4:Y:S01]  /*3a40*/  LDL.64 R124, [R1] ;  /* 0x00000000017c7983 */ /* 0x000f220000100a00 */
[----:B------:R-:W-:-:S04]  /*3a50*/  LOP3.LUT R0, R0, 0x5c, RZ, 0xfc, !PT ;  /* 0x0000005c00007812 */ /* 0x000fc800078efcff */
[----:B------:R-:W-:Y:S02]  /*3a60*/  ISETP.GE.AND P4, PT, R0, c[0x0][0x180], PT ;  /* 0x0000600000007a0c */ /* 0x000fe40003f86270 */
[----:B------:R-:W1:Y:S02]  /*3a70*/  S2R R0, SR_TID.X ;  /* 0x0000000000007919 */ /* 0x000e640000002100 */
[----:B-1----:R-:W-:-:S04]  /*3a80*/  SHF.R.U32.HI R0, RZ, 0x7, R0 ;  /* 0x00000007ff007819 */ /* 0x002fc80000011600 */
[----:B------:R-:W-:-:S04]  /*3a90*/  SGXT.U32 R0, R0, 0x2 ;  /* 0x000000020000781a */ /* 0x000fc80000000000 */
[----:B------:R-:W-:-:S04]  /*3aa0*/  LOP3.LUT R0, R0, 0x60, RZ, 0xfc, !PT ;  /* 0x0000006000007812 */ /* 0x000fc800078efcff */
[----:B------:R-:W-:Y:S02]  /*3ab0*/  ISETP.GE.AND P6, PT, R0, c[0x0][0x180], PT ;  /* 0x0000600000007a0c */ /* 0x000fe40003fc6270 */
[----:B------:R-:W-:-:S04]  /*3ac0*/  SEL R0, R123, RZ, !P4 ;  /* 0x000000ff7b007207 */ /* 0x000fc80006000000 */
[----:B------:R-:W-:Y:S01]  /*3ad0*/  ISETP.NE.U32.AND P4, PT, R0, RZ, PT ;  /* 0x000000ff0000720c */ /* 0x000fe20003f85070 */
[----:B--2---:R1:W-:Y:S04]  /*3ae0*/  LDGSTS.E [R3+0xa800], [R12.64], P1 ;  /* 0x0a8000000c037fae */ /* 0x0043e8000892184c */
[----:B-1----:R-:W2:Y:S01]  /*3af0*/  LDL.LU.64 R12, [R1+0x1b8] ;  /* 0x0001b800010c7983 */ /* 0x002ea20000300a00 */
[----:B------:R-:W-:-:S04]  /*3b00*/  SEL R0, R123, RZ, !P6 ;  /* 0x000000ff7b007207 */ /* 0x000fc80007000000 */
[----:B------:R-:W-:Y:S02]  /*3b10*/  ISETP.NE.U32.AND P6, PT, R0, RZ, PT ;  /* 0x000000ff0000720c */ /* 0x000fe40003fc5070 */
[----:B------:R-:W1:Y:S04]  /*3b20*/  S2R R0, SR_TID.X ;  /* 0x0000000000007919 */ /* 0x000e680000002100 */
[----:B---3--:R3:W-:Y:S04]  /*3b30*/  LDGSTS.E [R3+0xb000], [R6.64], P5 ;  /* 0x0b00000006037fae */ /* 0x0087e8000a92184c */
[----:B----4-:R4:W-:Y:S04]  /*3b40*/  LDGSTS.E [R3+0xb800], [R124.64], P4 ;  /* 0x0b8000007c037fae */ /* 0x0109e8000a12184c */
[----:B---3--:R-:W3:Y:S04]  /*3b50*/  LDL.LU.64 R6, [R1+0x1b0] ;  /* 0x0001b00001067983 */ /* 0x008ee80000300a00 */
[----:B----4-:R-:W4:Y:S01]  /*3b60*/  LDL.LU.64 R124, [R1+0x1a8] ;  /* 0x0001a800017c7983 */ /* 0x010f220000300a00 */
[----:B-1----:R-:W-:-:S04]  /*3b70*/  SHF.R.U32.HI R0, RZ, 0x7, R0 ;  /* 0x00000007ff007819 */ /* 0x002fc80000011600 */
[----:B------:R-:W-:-:S04]  /*3b80*/  SGXT.U32 R0, R0, 0x2 ;  /* 0x000000020000781a */ /* 0x000fc80000000000 */
        /* <DEDUP_REMOVED lines=8> */
[----:B------:R-:W-:Y:S02]  /*3c10*/  ISETP.NE.U32.AND P3, PT, R0, RZ, PT ;  /* 0x000000ff0000720c */ /* 0x000fe40003f65070 */
[----:B------:R-:W-:-:S04]  /*3c20*/  SEL R0, R123, RZ, !P2 ;  /* 0x000000ff7b007207 */ /* 0x000fc80005000000 */
[----:B------:R-:W-:Y:S02]  /*3c30*/  ISETP.NE.U32.AND P2, PT, R0, RZ, PT ;  /* 0x000000ff0000720c */ /* 0x000fe40003f45070 */
[----:B------:R-:W1:Y:S02]  /*3c40*/  S2R R0, SR_TID.X ;  /* 0x0000000000007919 */ /* 0x000e640000002100 */
        /* <DEDUP_REMOVED lines=11> */
[----:B------:R-:W1:Y:S01]  /*3d00*/  S2R R0, SR_TID.X ;  /* 0x0000000000007919 */ /* 0x000e620000002100 */
[----:B------:R-:W-:-:S04]  /*3d10*/  SEL R123, R123, RZ, !P5 ;  /* 0x000000ff7b7b7207 */ /* 0x000fc80006800000 */
[----:B------:R-:W-:Y:S02]  /*3d20*/  ISETP.NE.U32.AND P5, PT, R123, RZ, PT ;  /* 0x000000ff7b00720c */ /* 0x000fe40003fa5070 */
[----:B-1----:R-:W-:-:S04]  /*3d30*/  SHF.R.U32.HI R0, RZ, 0x7, R0 ;  /* 0x00000007ff007819 */ /* 0x002fc80000011600 */
[----:B------:R-:W-:-:S04]  /*3d40*/  SGXT.U32 R0, R0, 0x2 ;  /* 0x000000020000781a */ /* 0x000fc80000000000 */
[----:B------:R-:W-:-:S04]  /*3d50*/  LOP3.LUT R123, R0, 0x74, RZ, 0xfc, !PT ;  /* 0x00000074007b7812 */ /* 0x000fc800078efcff */
[----:B------:R-:W-:Y:S02]  /*3d60*/  ISETP.GE.AND P4, PT, R123, c[0x0][0x180], PT ;  /* 0x000060007b007a0c */ /* 0x000fe40003f86270 */
[----:B------:R-:W-:Y:S01]  /*3d70*/  LOP3.LUT R123, R0, 0x78, RZ, 0xfc, !PT ;  /* 0x00000078007b7812 */ /* 0x000fe200078efcff */
[----:B----4-:R1:W-:Y:S04]  /*3d80*/  LDGSTS.E [R3+0xc000], [R124.64], P6 ;  /* 0x0c0000007c037fae */ /* 0x0103e8000b12184c */
[----:B------:R1:W-:Y:S01]  /*3d90*/  STL [R1+0x194], R124 ;  /* 0x0001947c01007387 */ /* 0x0003e20000100800 */
[----:B------:R-:W-:Y:S02]  /*3da0*/  ISETP.GE.AND P6, PT, R123, c[0x0][0x180], PT ;  /* 0x000060007b007a0c */ /* 0x000fe40003fc6270 */
[----:B-1----:R-:W-:-:S04]  /*3db0*/  SEL R124, RZ, 0x4, !P0 ;  /* 0x00000004ff7c7807 */ /* 0x002fc80004000000 */
[----:B------:R-:W-:-:S04]  /*3dc0*/  SEL R123, R124, RZ, !P4 ;  /* 0x000000ff7c7b7207 */ /* 0x000fc80006000000 */
[----:B------:R-:W-:Y:S02]  /*3dd0*/  ISETP.NE.U32.AND P4, PT, R123, RZ, PT ;  /* 0x000000ff7b00720c */ /* 0x000fe40003f85070 */
[----:B------:R-:W-:Y:S01]  /*3de0*/  LOP3.LUT R123, R0, 0x7c, RZ, 0xfc, !PT ;  /* 0x0000007c007b7812 */ /* 0x000fe200078efcff */
[----:B------:R1:W-:Y:S05]  /*3df0*/  STL [R1+0x190], R125 ;  /* 0x0001907d01007387 */ /* 0x0003ea0000100800 */
[----:B------:R-:W4:Y:S04]  /*3e00*/  LDL.LU R123, [R1+0x1a4] ;  /* 0x0001a400017b7983 */ /* 0x000f280000300800 */
[----:B------:R2:W-:Y:S01]  /*3e10*/  STL [R1+0x19c], R122 ;  /* 0x00019c7a01007387 */ /* 0x0005e20000100800 */
[----:B------:R-:W-:-:S02]  /*3e20*/  USHF.L.U32 UR5, UR6, 0x7, URZ ;  /* 0x0000000706057899 */ /* 0x000fc4000800063f */
[----:B------:R-:W-:Y:S01]  /*3e30*/  ULDC UR4, c[0x0][0x180] ;  /* 0x0000600000047ab9 */ /* 0x000fe20000000800 */
[----:B-1----:R-:W-:Y:S01]  /*3e40*/  SEL R125, R124, RZ, !P6 ;  /* 0x000000ff7c7d7207 */ /* 0x002fe20007000000 */
[----:B------:R-:W-:Y:S02]  /*3e50*/  UIADD3 UR8, UR4, -0x80, URZ ;  /* 0xffffff8004087890 */ /* 0x000fe4000fffe03f */
[----:B------:R-:W-:Y:S01]  /*3e60*/  USHF.R.U32.HI UR6, URZ, 0x3, UR11 ;  /* 0x000000033f067899 */ /* 0x000fe2000801160b */
[----:B----4-:R2:W-:Y:S04]  /*3e70*/  LDGSTS.E [R3+0xc800], [R122.64], P3 ;  /* 0x0c8000007a037fae */ /* 0x0105e8000992184c */
[----:B------:R1:W-:Y:S04]  /*3e80*/  STL [R1+0x198], R123 ;  /* 0x0001987b01007387 */ /* 0x0003e80000100800 */
[----:B---3--:R3:W-:Y:S04]  /*3e90*/  LDGSTS.E [R3+0xd000], [R6.64], P2 ;  /* 0x0d00000006037fae */ /* 0x0087e8000912184c */
[----:B--2---:R-:W2:Y:S01]  /*3ea0*/  S2R R122, SR_TID.X ;  /* 0x00000000007a7919 */ /* 0x004ea20000002100 */
[----:B-1----:R-:W-:-:S03]  /*3eb0*/  LOP3.LUT R123, R0, 0x7c, RZ, 0xfc, !PT ;  /* 0x0000007c007b7812 */ /* 0x002fc600078efcff */
[----:B------:R3:W-:Y:S01]  /*3ec0*/  STL [R1+0x1a0], R7 ;  /* 0x0001a00701007387 */ /* 0x0007e20000100800 */
[----:B------:R-:W-:-:S03]  /*3ed0*/  ISETP.GE.AND P3, PT, R123, c[0x0][0x180], PT ;  /* 0x000060007b007a0c */ /* 0x000fc60003f66270 */
[----:B------:R1:W-:Y:S01]  /*3ee0*/  LDGSTS.E [R3+0xd800], [R12.64], P1 ;  /* 0x0d8000000c037fae */ /* 0x0003e2000892184c */
[----:B------:R-:W-:Y:S02]  /*3ef0*/  SEL R123, R124, RZ, !P3 ;  /* 0x000000ff7c7b7207 */ /* 0x000fe40005800000 */
[----:B--2---:R-:W-:Y:S01]  /*3f00*/  LOP3.LUT R122, R122, 0x7f, RZ, 0xc0, !PT ;  /* 0x0000007f7a7a7812 */ /* 0x004fe200078ec0ff */
[----:B------:R2:W-:Y:S03]  /*3f10*/  LDGSTS.E [R3+0xe000], [R8.64], P5 ;  /* 0x0e00000008037fae */ /* 0x0005e6000a92184c */
[----:B------:R-:W-:Y:S01]  /*3f20*/  ISETP.GE.AND P2, PT, R122, c[0x0][0x180], PT ;  /* 0x000060007a007a0c */ /* 0x000fe20003f46270 */
[----:B------:R4:W-:Y:S03]  /*3f30*/  LDGSTS.E [R3+0xe800], [R14.64], P4 ;  /* 0x0e8000000e037fae */ /* 0x0009e6000a12184c */
[----:B---3--:R-:W-:-:S04]  /*3f40*/  SEL R7, R124, RZ, !P2 ;  /* 0x000000ff7c077207 */ /* 0x008fc80005000000 */
[----:B------:R-:W-:Y:S01]  /*3f50*/  ISETP.NE.U32.AND P2, PT, R7, RZ, PT ;  /* 0x000000ff0700720c */ /* 0x000fe20003f45070 */
[----:B------:R-:W-:Y:S01]  /*3f60*/  IMAD.U32 R7, RZ, RZ, UR5 ;  /* 0x00000005ff077e24 */ /* 0x000fe2000f8e00ff */
[----:B------:R-:W-:-:S03]  /*3f70*/  ISETP.NE.U32.AND P3, PT, R123, RZ, PT ;  /* 0x000000ff7b00720c */ /* 0x000fc60003f65070 */
[----:B------:R-:W-:-:S04]  /*3f80*/  IMAD.WIDE R122, R7, 0x4, R98 ;  /* 0x00000004077a7825 */ /* 0x000fc800078e0262 */
[----:B------:R-:W-:Y:S01]  /*3f90*/  IMAD.U32 R98, RZ, RZ, UR5 ;  /* 0x00000005ff627e24 */ /* 0x000fe2000f8e00ff */
[----:B------:R-:W3:Y:S03]  /*3fa0*/  S2R R7, SR_TID.X ;  /* 0x0000000000077919 */ /* 0x000ee60000002100 */
[----:B------:R-:W-:-:S04]  /*3fb0*/  IMAD.WIDE R100, R98, 0x4, R100 ;  /* 0x0000000462647825 */ /* 0x000fc800078e0264 */
        /* <DEDUP_REMOVED lines=11> */
[----:B------:R-:W-:Y:S02]  /*4070*/  IMAD.U32 R82, RZ, RZ, UR5 ;  /* 0x00000005ff527e24 */ /* 0x000fe4000f8e00ff */
[----:B------:R-:W-:Y:S02]  /*4080*/  IMAD.MOV.U32 R124, RZ, RZ, 0x7f ;  /* 0x0000007fff7c7424 */ /* 0x000fe400078e00ff */
[----:B------:R-:W-:Y:S01]  /*4090*/  IMAD.WIDE R82, R82, 0x4, R4 ;  /* 0x0000000452527825 */ /* 0x000fe200078e0204 */
[----:B------:R-:W-:Y:S02]  /*40a0*/  ISETP.GE.AND P1, PT, R0, UR8, PT ;  /* 0x0000000800007c0c */ /* 0x000fe4000bf26270 */
[----:B------:R-:W-:Y:S01]  /*40b0*/  IADD3 R124, R124, c[0x0][0x180], RZ ;  /* 0x000060007c7c7a10 */ /* 0x000fe20007ffe0ff */
[----:B------:R-:W-:-:S04]  /*40c0*/  IMAD.U32 R4, RZ, RZ, UR5 ;  /* 0x00000005ff047e24 */ /* 0x000fc8000f8e00ff */
[----:B------:R-:W-:-:S04]  /*40d0*/  IMAD.WIDE R86, R4, 0x4, R86 ;  /* 0x0000000404567825 */ /* 0x000fc800078e0256 */
[----:B------:R-:W-:-:S04]  /*40e0*/  IMAD.WIDE R84, R4, 0x4, R84 ;  /* 0x0000000404547825 */ /* 0x000fc800078e0254 */
[----:B------:R-:W-:-:S04]  /*40f0*/  IMAD.WIDE R96, R4, 0x4, R96 ;  /* 0x0000000404607825 */ /* 0x000fc800078e0260 */
[----:B------:R-:W-:-:S04]  /*4100*/  IMAD.WIDE R94, R4, 0x4, R94 ;  /* 0x00000004045e7825 */ /* 0x000fc800078e025e */
[----:B------:R-:W-:-:S04]  /*4110*/  IMAD.WIDE R90, R4, 0x4, R90 ;  /* 0x00000004045a7825 */ /* 0x000fc800078e025a */
[----:B------:R-:W-:-:S04]  /*4120*/  IMAD.WIDE R92, R4, 0x4, R92 ;  /* 0x00000004045c7825 */ /* 0x000fc800078e025c */
[----:B------:R-:W-:Y:S01]  /*4130*/  IMAD.WIDE R88, R4, 0x4, R88 ;  /* 0x0000000404587825 */ /* 0x000fe200078e0258 */
[----:B------:R-:W-:Y:S02]  /*4140*/  SEL R4, RZ, 0x4, P1 ;  /* 0x00000004ff047807 */ /* 0x000fe40000800000 */
[----:B------:R-:W-:Y:S02]  /*4150*/  ISETP.GT.AND P1, PT, R124, 0xff, PT ;  /* 0x000000ff7c00780c */ /* 0x000fe40003f24270 */
[----:B------:R-:W1:Y:S01]  /*4160*/  S2R R124, SR_TID.X ;  /* 0x00000000007c7919 */ /* 0x000e620000002100 */
[----:B---3--:R-:W-:-:S04]  /*4170*/  SHF.R.U32.HI R7, RZ, 0x7, R7 ;  /* 0x00000007ff077819 */ /* 0x008fc80000011607 */
[----:B------:R-:W-:-:S04]  /*4180*/  SGXT.U32 R7, R7, 0x2 ;  /* 0x000000020707781a */ /* 0x000fc80000000000 */
[----:B------:R-:W-:-:S04]  /*4190*/  LOP3.LUT R7, R7, 0x4, RZ, 0xfc, !PT ;  /* 0x0000000407077812 */ /* 0x000fc800078efcff */
[----:B------:R-:W-:Y:S02]  /*41a0*/  ISETP.GE.AND P6, PT, R7, UR8, PT ;  /* 0x0000000807007c0c */ /* 0x000fe4000bfc6270 */
[----:B------:R-:W-:Y:S02]  /*41b0*/  SEL R0, R4, RZ, P1 ;  /* 0x000000ff04007207 */ /* 0x000fe40000800000 */
[----:B------:R-:W-:Y:S02]  /*41c0*/  SEL R4, RZ, 0x4, P6 ;  /* 0x00000004ff047807 */ /* 0x000fe40003000000 */
[--C-:B-1----:R-:W-:Y:S02]  /*41d0*/  SHF.R.U32.HI R7, RZ, 0x7, R124.reuse ;  /* 0x00000007ff077819 */ /* 0x102fe4000001167c */
[----:B------:R-:W-:Y:S02]  /*41e0*/  SHF.R.U32.HI R124, RZ, 0x7, R124 ;  /* 0x00000007ff7c7819 */ /* 0x000fe4000001167c */
[----:B------:R-:W-:-:S02]  /*41f0*/  SGXT.U32 R7, R7, 0x2 ;  /* 0x000000020707781a */ /* 0x000fc40000000000 */
[----:B------:R-:W-:Y:S02]  /*4200*/  SGXT.U32 R124, R124, 0x2 ;  /* 0x000000027c7c781a */ /* 0x000fe40000000000 */
[----:B------:R-:W-:Y:S02]  /*4210*/  LOP3.LUT R7, R7, 0x8, RZ, 0xfc, !PT ;  /* 0x0000000807077812 */ /* 0x000fe400078efcff */
[----:B------:R-:W-:Y:S02]  /*4220*/  SEL R4, R4, RZ, P1 ;  /* 0x000000ff04047207 */ /* 0x000fe40000800000 */
[----:B------:R-:W-:Y:S02]  /*4230*/  LOP3.LUT R124, R124, 0xc, RZ, 0xfc, !PT ;  /* 0x0000000c7c7c7812 */ /* 0x000fe400078efcff */
[----:B------:R-:W-:Y:S02]  /*4240*/  ISETP.GE.AND P6, PT, R7, UR8, PT ;  /* 0x0000000807007c0c */ /* 0x000fe4000bfc6270 */
[----:B------:R-:W-:-:S02]  /*4250*/  ISETP.NE.U32.AND P5, PT, R4, RZ, PT ;  /* 0x000000ff0400720c */ /* 0x000fc40003fa5070 */
[----:B------:R-:W-:Y:S02]  /*4260*/  SEL R4, RZ, 0x4, P6 ;  /* 0x00000004ff047807 */ /* 0x000fe40003000000 */
[----:B------:R-:W-:Y:S02]  /*4270*/  ISETP.GE.AND P4, PT, R124, UR8, PT ;  /* 0x000000087c007c0c */ /* 0x000fe4000bf86270 */
[----:B------:R-:W1:Y:S01]  /*4280*/  S2R R124, SR_TID.X ;  /* 0x00000000007c7919 */ /* 0x000e620000002100 */
[----:B------:R-:W-:-:S04]  /*4290*/  SEL R4, R4, RZ, P1 ;  /* 0x000000ff04047207 */ /* 0x000fc80000800000 */
[----:B------:R-:W-:Y:S02]  /*42a0*/  ISETP.NE.U32.AND P6, PT, R4, RZ, PT ;  /* 0x000000ff0400720c */ /* 0x000fe40003fc5070 */
[----:B------:R-:W-:Y:S02]  /*42b0*/  SEL R4, RZ, 0x4, P4 ;  /* 0x00000004ff047807 */ /* 0x000fe40002000000 */
[----:B------:R-:W-:Y:S02]  /*42c0*/  ISETP.NE.U32.AND P4, PT, R125, RZ, PT ;  /* 0x000000ff7d00720c */ /* 0x000fe40003f85070 */
[----:B------:R-:W-:-:S11]  /*42d0*/  SEL R4, R4, RZ, P1 ;  /* 0x000000ff04047207 */ /* 0x000fd60000800000 */
[----:B------:R3:W-:Y:S01]  /*42e0*/  LDGSTS.E [R3+0xf000], [R10.64], P4 ;  /* 0x0f0000000a037fae */ /* 0x0007e2000a12184c */
[----:B-1----:R-:W-:-:S03]  /*42f0*/  SHF.R.U32.HI R125, RZ, 0x7, R124 ;  /* 0x00000007ff7d7819 */ /* 0x002fc6000001167c */
[----:B------:R1:W-:Y:S01]  /*4300*/  LDGSTS.E [R3+0xf800], [R16.64], P3 ;  /* 0x0f80000010037fae */ /* 0x0003e2000992184c */
[----:B------:R-:W-:Y:S01]  /*4310*/  ISETP.NE.U32.AND P3, PT, R4, RZ, PT ;  /* 0x000000ff0400720c */ /* 0x000fe20003f65070 */
[----:B------:R-:W-:Y:S02]  /*4320*/  IMAD.SHL.U32 R124, R124, 0x4, RZ ;  /* 0x000000047c7c7824 */ /* 0x000fe400078e00ff */
[----:B------:R-:W-:Y:S01]  /*4330*/  IMAD.U32 R4, RZ, RZ, UR6 ;  /* 0x00000006ff047e24 */ /* 0x000fe2000f8e00ff */
[----:B------:R-:W0:Y:S04]  /*4340*/  LDGDEPBAR ;  /* 0x00000000000079af */ /* 0x000e280000000000 */
[----:B------:R-:W-:Y:S02]  /*4350*/  LOP3.LUT R4, R4, 0x7fc, R124, 0x78, !PT ;  /* 0x000007fc04047812 */ /* 0x000fe400078e787c */
[----:B------:R-:W1:Y:S04]  /*4360*/  S2R R124, SR_TID.X ;  /* 0x00000000007c7919 */ /* 0x000e680000002100 */
[----:B------:R1:W-:Y:S04]  /*4370*/  LDGSTS.E [R4+0x20000], [R18.64], P2 ;  /* 0x2000000012047fae */ /* 0x0003e8000912184c */
[----:B------:R1:W-:Y:S04]  /*4380*/  LDGSTS.E [R4+0x21000], [R22.64], P2 ;  /* 0x2100000016047fae */ /* 0x0003e8000912184c */
[----:B------:R1:W-:Y:S04]  /*4390*/  LDGSTS.E [R4+0x22000], [R26.64], P2 ;  /* 0x220000001a047fae */ /* 0x0003e8000912184c */
[----:B------:R1:W-:Y:S04]  /*43a0*/  LDGSTS.E [R4+0x23000], [R30.64], P2 ;  /* 0x230000001e047fae */ /* 0x0003e8000912184c */
[----:B------:R1:W-:Y:S04]  /*43b0*/  LDGSTS.E [R4+0x24000], [R34.64], P2 ;  /* 0x2400000022047fae */ /* 0x0003e8000912184c */
[----:B------:R1:W-:Y:S04]  /*43c0*/  LDGSTS.E [R4+0x25000], [R38.64], P2 ;  /* 0x2500000026047fae */ /* 0x0003e8000912184c */
[----:B------:R1:W-:Y:S04]  /*43d0*/  LDGSTS.E [R4+0x26000], [R42.64], P2 ;  /* 0x260000002a047fae */ /* 0x0003e8000912184c */
[----:B------:R1:W-:Y:S01]  /*43e0*/  LDGSTS.E [R4+0x27000], [R46.64], P2 ;  /* 0x270000002e047fae */ /* 0x0003e2000912184c */
[----:B------:R-:W-:-:S03]  /*43f0*/  LOP3.LUT R7, R4, 0x40, RZ, 0x3c, !PT ;  /* 0x0000004004077812 */ /* 0x000fc600078e3cff */
        /* <DEDUP_REMOVED lines=8> */
[----:B-1----:R-:W-:-:S03]  /*4480*/  SHF.R.U32.HI R124, RZ, 0x7, R124 ;  /* 0x00000007ff7c7819 */ /* 0x002fc6000001167c */
[----:B------:R1:W-:Y:S04]  /*4490*/  LDGSTS.E [R7+0x20800], [R20.64], P2 ;  /* 0x2080000014077fae */ /* 0x0003e8000912184c */
[----:B------:R1:W-:Y:S04]  /*44a0*/  LDGSTS.E [R7+0x21800], [R24.64], P2 ;  /* 0x2180000018077fae */ /* 0x0003e8000912184c */
[----:B------:R1:W-:Y:S04]  /*44b0*/  LDGSTS.E [R7+0x22800], [R28.64], P2 ;  /* 0x228000001c077fae */ /* 0x0003e8000912184c */
[----:B------:R1:W-:Y:S01]  /*44c0*/  LDGSTS.E [R7+0x23800], [R32.64], P2 ;  /* 0x2380000020077fae */ /* 0x0003e2000912184c */
[----:B------:R-:W-:-:S03]  /*44d0*/  SGXT.U32 R124, R124, 0x2 ;  /* 0x000000027c7c781a */ /* 0x000fc60000000000 */
        /* <DEDUP_REMOVED lines=10> */
[----:B------:R1:W-:Y:S01]  /*4580*/  LDGSTS.E [R7+0x2d800], [R72.64], P2 ;  /* 0x2d80000048077fae */ /* 0x0003e2000912184c */
[----:B------:R-:W-:-:S03]  /*4590*/  SGXT.U32 R125, R125, 0x2 ;  /* 0x000000027d7d781a */ /* 0x000fc60000000000 */
[----:B------:R1:W-:Y:S04]  /*45a0*/  LDGSTS.E [R7+0x2e800], [R76.64], P2 ;  /* 0x2e8000004c077fae */ /* 0x0003e8000912184c */
[----:B------:R1:W-:Y:S01]  /*45b0*/  LDGSTS.E [R7+0x2f800], [R80.64], P2 ;  /* 0x2f80000050077fae */ /* 0x0003e2000912184c */
[----:B------:R-:W-:-:S03]  /*45c0*/  ISETP.GE.AND P2, PT, R124, UR8, PT ;  /* 0x000000087c007c0c */ /* 0x000fc6000bf46270 */
[----:B------:R-:W1:Y:S01]  /*45d0*/  S2R R124, SR_TID.X ;  /* 0x00000000007c7919 */ /* 0x000e620000002100 */
[----:B------:R-:W-:-:S03]  /*45e0*/  LOP3.LUT R125, R125, 0x10, RZ, 0xfc, !PT ;  /* 0x000000107d7d7812 */ /* 0x000fc600078efcff */
[----:B------:R-:W0:Y:S04]  /*45f0*/  LDGDEPBAR ;  /* 0x00000000000079af */ /* 0x000e280000000000 */
[----:B------:R-:W-:Y:S01]  /*4600*/  BAR.SYNC.DEFER_BLOCKING 0x0 ;  /* 0x0000000000007b1d */ /* 0x000fe20000010000 */
[----:B------:R-:W-:-:S04]  /*4610*/  ISETP.GE.AND P4, PT, R125, UR8, PT ;  /* 0x000000087d007c0c */ /* 0x000fc8000bf86270 */
[----:B------:R-:W-:Y:S01]  /*4620*/  SEL R5, RZ, 0x4, P4 ;  /* 0x00000004ff057807 */ /* 0x000fe20002000000 */
[----:B------:R-:W2:Y:S03]  /*4630*/  S2R R125, SR_TID.X ;  /* 0x00000000007d7919 */ /* 0x000ea60000002100 */
[----:B------:R-:W-:-:S04]  /*4640*/  SEL R5, R5, RZ, P1 ;  /* 0x000000ff05057207 */ /* 0x000fc80000800000 */
[----:B------:R-:W-:Y:S02]  /*4650*/  ISETP.NE.U32.AND P4, PT, R5, RZ, PT ;  /* 0x000000ff0500720c */ /* 0x000fe40003f85070 */
[----:B------:R-:W-:Y:S02]  /*4660*/  SEL R5, RZ, 0x4, P2 ;  /* 0x00000004ff057807 */ /* 0x000fe40001000000 */
[----:B------:R-:W-:Y:S02]  /*4670*/  ISETP.NE.U32.AND P2, PT, R0, RZ, PT ;  /* 0x000000ff0000720c */ /* 0x000fe40003f45070 */
[----:B-1----:R-:W-:-:S04]  /*4680*/  SHF.R.U32.HI R124, RZ, 0x7, R124 ;  /* 0x00000007ff7c7819 */ /* 0x002fc8000001167c */
[----:B------:R-:W-:-:S04]  /*4690*/  SGXT.U32 R124, R124, 0x2 ;  /* 0x000000027c7c781a */ /* 0x000fc80000000000 */
[----:B------:R-:W-:-:S03]  /*46a0*/  LOP3.LUT R124, R124, 0x18, RZ, 0xfc, !PT ;  /* 0x000000187c7c7812 */ /* 0x000fc600078efcff */
[----:B------:R-:W-:Y:S01]  /*46b0*/  @!PT LDS RZ, [RZ] ;  /* 0x00000000fffff984 */ /* 0x000fe20000000800 */
[----:B------:R-:W-:Y:S01]  /*46c0*/  @!PT LDS RZ, [RZ] ;  /* 0x00000000fffff984 */ /* 0x000fe20000000800 */
[----:B------:R-:W-:Y:S01]  /*46d0*/  @!PT LDS RZ, [RZ] ;  /* 0x00000000fffff984 */ /* 0x000fe20000000800 */
[----:B------:R1:W-:Y:S01]  /*46e0*/  LDGSTS.E [R3+0x10000], [R122.64], P2 ;  /* 0x100000007a037fae */ /* 0x0003e2000912184c */
[----:B------:R-:W-:Y:S02]  /*46f0*/  ISETP.GE.AND P2, PT, R124, UR8, PT ;  /* 0x000000087c007c0c */ /* 0x000fe4000bf46270 */
[----:B--2---:R-:W-:Y:S01]  /*4700*/  SHF.R.U32.HI R124, RZ, 0x7, R125 ;  /* 0x00000007ff7c7819 */ /* 0x004fe2000001167d */
[----:B------:R2:W-:Y:S03]  /*4710*/  LDGSTS.E [R3+0x10800], [R100.64], P5 ;  /* 0x1080000064037fae */ /* 0x0005e6000a92184c */
[----:B------:R-:W-:Y:S01]  /*4720*/  SGXT.U32 R124, R124, 0x2 ;  /* 0x000000027c7c781a */ /* 0x000fe20000000000 */
[----:B------:R3:W-:Y:S03]  /*4730*/  LDGSTS.E [R3+0x11000], [R102.64], P6 ;  /* 0x1100000066037fae */ /* 0x0007e6000b12184c */
[----:B------:R-:W-:Y:S01]  /*4740*/  LOP3.LUT R124, R124, 0x1c, RZ, 0xfc, !PT ;  /* 0x0000001c7c7c7812 */ /* 0x000fe200078efcff */
[----:B------:R3:W-:Y:S01]  /*4750*/  LDGSTS.E [R3+0x11800], [R104.64], P3 ;  /* 0x1180000068037fae */ /* 0x0007e2000992184c */
[----:B-1----:R-:W-:-:S02]  /*4760*/  SEL R122, R5, RZ, P1 ;  /* 0x000000ff057a7207 */ /* 0x002fc40000800000 */
[----:B------:R-:W-:Y:S02]  /*4770*/  SEL R5, RZ, 0x4, P2 ;  /* 0x00000004ff057807 */ /* 0x000fe40001000000 */
[----:B------:R-:W-:Y:S01]  /*4780*/  SHF.R.U32.HI R125, RZ, 0x7, R125 ;  /* 0x00000007ff7d7819 */ /* 0x000fe2000001167d */
[----:B--2---:R-:W1:Y:S01]  /*4790*/  S2R R101, SR_TID.X ;  /* 0x0000000000657919 */ /* 0x004e620000002100 */
[----:B------:R-:W-:-:S03]  /*47a0*/  ISETP.GE.AND P2, PT, R124, UR8, PT ;  /* 0x000000087c007c0c */ /* 0x000fc6000bf46270 */
[----:B------:R-:W2:Y:S01]  /*47b0*/  S2R R124, SR_TID.X ;  /* 0x00000000007c7919 */ /* 0x000ea20000002100 */
[----:B------:R-:W-:-:S03]  /*47c0*/  SGXT.U32 R125, R125, 0x2 ;  /* 0x000000027d7d781a */ /* 0x000fc60000000000 */
[----:B---3--:R-:W3:Y:S01]  /*47d0*/  S2R R103, SR_TID.X ;  /* 0x0000000000677919 */ /* 0x008ee20000002100 */
[----:B------:R-:W-:Y:S02]  /*47e0*/  LOP3.LUT R125, R125, 0x20, RZ, 0xfc, !PT ;  /* 0x000000207d7d7812 */ /* 0x000fe400078efcff */
[----:B------:R-:W-:Y:S01]  /*47f0*/  SEL R0, RZ, 0x4, P2 ;  /* 0x00000004ff007807 */ /* 0x000fe20001000000 */
[----:B------:R1:W-:Y:S01]  /*4800*/  LDGSTS.E [R3+0x12000], [R106.64], P4 ;  /* 0x120000006a037fae */ /* 0x0003e2000a12184c */
[----:B------:R-:W-:Y:S02]  /*4810*/  ISETP.GE.AND P2, PT, R125, UR8, PT ;  /* 0x000000087d007c0c */ /* 0x000fe4000bf46270 */
[----:B--2---:R-:W-:-:S04]  /*4820*/  SHF.R.U32.HI R125, RZ, 0x7, R124 ;  /* 0x00000007ff7d7819 */ /* 0x004fc8000001167c */
[----:B------:R-:W-:-:S04]  /*4830*/  SGXT.U32 R125, R125, 0x2 ;  /* 0x000000027d7d781a */ /* 0x000fc80000000000 */
[----:B------:R-:W-:-:S04]  /*4840*/  LOP3.LUT R125, R125, 0x24, RZ, 0xfc, !PT ;  /* 0x000000247d7d7812 */ /* 0x000fc800078efcff */
[----:B------:R-:W-:Y:S02]  /*4850*/  ISETP.GE.AND P5, PT, R125, UR8, PT ;  /* 0x000000087d007c0c */ /* 0x000fe4000bfa6270 */
[----:B------:R-:W-:-:S04]  /*4860*/  SHF.R.U32.HI R125, RZ, 0x7, R124 ;  /* 0x00000007ff7d7819 */ /* 0x000fc8000001167c */
[----:B------:R-:W-:-:S04]  /*4870*/  SGXT.U32 R125, R125, 0x2 ;  /* 0x000000027d7d781a */ /* 0x000fc80000000000 */
[----:B------:R-:W-:Y:S02]  /*4880*/  LOP3.LUT R125, R125, 0x28, RZ, 0xfc, !PT ;  /* 0x000000287d7d7812 */ /* 0x000fe400078efcff */
[----:B------:R-:W-:Y:S02]  /*4890*/  SEL R100, RZ, 0x4, P5 ;  /* 0x00000004ff647807 */ /* 0x000fe40002800000 */
[----:B------:R-:W-:Y:S02]  /*48a0*/  ISETP.GE.AND P5, PT, R125, UR8, PT ;  /* 0x000000087d007c0c */ /* 0x000fe4000bfa6270 */
[----:B------:R-:W2:Y:S01]  /*48b0*/  S2R R125, SR_TID.X ;  /* 0x00000000007d7919 */ /* 0x000ea20000002100 */
[----:B------:R-:W-:Y:S02]  /*48c0*/  SEL R5, R5, RZ, P1 ;  /* 0x000000ff05057207 */ /* 0x000fe40000800000 */
[----:B------:R-:W-:Y:S02]  /*48d0*/  SEL R7, RZ, 0x4, P2 ;  /* 0x00000004ff077807 */ /* 0x000fe40001000000 */
[----:B------:R-:W-:-:S02]  /*48e0*/  ISETP.NE.U32.AND P2, PT, R5, RZ, PT ;  /* 0x000000ff0500720c */ /* 0x000fc40003f45070 */
[----:B------:R-:W-:Y:S02]  /*48f0*/  SEL R5, R0, RZ, P1 ;  /* 0x000000ff00057207 */ /* 0x000fe40000800000 */
[----:B------:R-:W1:Y:S01]  /*4900*/  S2R R0, SR_TID.X ;  /* 0x0000000000007919 */ /* 0x000e620000002100 */
[----:B--2---:R-:W-:-:S04]  /*4910*/  SHF.R.U32.HI R125, RZ, 0x7, R125 ;  /* 0x00000007ff7d7819 */ /* 0x004fc8000001167d */
[----:B------:R-:W-:-:S04]  /*4920*/  SGXT.U32 R125, R125, 0x2 ;  /* 0x000000027d7d781a */ /* 0x000fc80000000000 */
[----:B------:R-:W-:Y:S02]  /*4930*/  LOP3.LUT R125, R125, 0x30, RZ, 0xfc, !PT ;  /* 0x000000307d7d7812 */ /* 0x000fe400078efcff */
[----:B-1----:R-:W-:Y:S02]  /*4940*/  SHF.R.U32.HI R0, RZ, 0x7, R0 ;  /* 0x00000007ff007819 */ /* 0x002fe40000011600 */
[----:B------:R-:W-:Y:S02]  /*4950*/  ISETP.GE.AND P6, PT, R125, UR8, PT ;  /* 0x000000087d007c0c */ /* 0x000fe4000bfc6270 */
[----:B------:R-:W-:Y:S02]  /*4960*/  SGXT.U32 R0, R0, 0x2 ;  /* 0x000000020000781a */ /* 0x000fe40000000000 */
[----:B------:R-:W-:Y:S02]  /*4970*/  SHF.R.U32.HI R101, RZ, 0x7, R101 ;  /* 0x00000007ff657819 */ /* 0x000fe40000011665 */
[----:B------:R-:W-:-:S02]  /*4980*/  SEL R125, RZ, 0x4, P6 ;  /* 0x00000004ff7d7807 */ /* 0x000fc40003000000 */
[----:B------:R-:W-:Y:S02]  /*4990*/  ISETP.GE.AND P6, PT, R2, UR8, PT ;  /* 0x0000000802007c0c */ /* 0x000fe4000bfc6270 */
[----:B------:R-:W-:Y:S02]  /*49a0*/  LOP3.LUT R0, R0, 0x38, RZ, 0xfc, !PT ;  /* 0x0000003800007812 */ /* 0x000fe400078efcff */
[----:B------:R-:W-:Y:S02]  /*49b0*/  SGXT.U32 R101, R101, 0x2 ;  /* 0x000000026565781a */ /* 0x000fe40000000000 */
[----:B------:R-:W-:Y:S02]  /*49c0*/  SEL R2, RZ, 0x4, P6 ;  /* 0x00000004ff027807 */ /* 0x000fe40003000000 */
[----:B------:R-:W-:Y:S02]  /*49d0*/  ISETP.GE.AND P6, PT, R0, UR8, PT ;  /* 0x0000000800007c0c */ /* 0x000fe4000bfc6270 */
[----:B------:R-:W-:-:S02]  /*49e0*/  LOP3.LUT R101, R101, 0x3c, RZ, 0xfc, !PT ;  /* 0x0000003c65657812 */ /* 0x000fc400078efcff */
[----:B------:R-:W-:Y:S02]  /*49f0*/  SEL R0, RZ, 0x4, P6 ;  /* 0x00000004ff007807 */ /* 0x000fe40003000000 */
[----:B------:R-:W-:Y:S02]  /*4a00*/  ISETP.GE.AND P6, PT, R101, UR8, PT ;  /* 0x0000000865007c0c */ /* 0x000fe4000bfc6270 */
[----:B---3--:R-:W-:-:S04]  /*4a10*/  SHF.R.U32.HI R101, RZ, 0x7, R103 ;  /* 0x00000007ff657819 */ /* 0x008fc80000011667 */
[----:B------:R-:W-:-:S04]  /*4a20*/  SGXT.U32 R101, R101, 0x2 ;  /* 0x000000026565781a */ /* 0x000fc80000000000 */
[----:B------:R-:W-:Y:S02]  /*4a30*/  LOP3.LUT R101, R101, 0x40, RZ, 0xfc, !PT ;  /* 0x0000004065657812 */ /* 0x000fe400078efcff */
[----:B------:R-:W-:Y:S02]  /*4a40*/  SEL R102, RZ, 0x4, P6 ;  /* 0x00000004ff667807 */ /* 0x000fe40003000000 */
[----:B------:R-:W-:Y:S02]  /*4a50*/  ISETP.GE.AND P6, PT, R101, UR8, PT ;  /* 0x0000000865007c0c */ /* 0x000fe4000bfc6270 */
[----:B------:R-:W1:Y:S01]  /*4a60*/  S2R R101, SR_TID.X ;  /* 0x0000000000657919 */ /* 0x000e620000002100 */
[----:B------:R-:W-:-:S04]  /*4a70*/  SHF.R.U32.HI R103, RZ, 0x7, R103 ;  /* 0x00000007ff677819 */ /* 0x000fc80000011667 */
[----:B------:R-:W-:-:S04]  /*4a80*/  SGXT.U32 R103, R103, 0x2 ;  /* 0x000000026767781a */ /* 0x000fc80000000000 */
[----:B------:R-:W-:Y:S02]  /*4a90*/  LOP3.LUT R103, R103, 0x44, RZ, 0xfc, !PT ;  /* 0x0000004467677812 */ /* 0x000fe400078efcff */
[----:B------:R-:W-:Y:S02]  /*4aa0*/  SEL R104, RZ, 0x4, P6 ;  /* 0x00000004ff687807 */ /* 0x000fe40003000000 */
[----:B------:R-:W-:Y:S02]  /*4ab0*/  ISETP.GE.AND P6, PT, R103, UR8, PT ;  /* 0x0000000867007c0c */ /* 0x000fe4000bfc6270 */
[----:B------:R-:W-:-:S04]  /*4ac0*/  SHF.R.U32.HI R124, RZ, 0x7, R124 ;  /* 0x00000007ff7c7819 */ /* 0x000fc8000001167c */
[----:B------:R-:W-:Y:S02]  /*4ad0*/  SGXT.U32 R124, R124, 0x2 ;  /* 0x000000027c7c781a */ /* 0x000fe40000000000 */
[----:B-1----:R-:W-:-:S04]  /*4ae0*/  SHF.R.U32.HI R103, RZ, 0x7, R101 ;  /* 0x00000007ff677819 */ /* 0x002fc80000011665 */
[----:B------:R-:W-:Y:S02]  /*4af0*/  SGXT.U32 R103, R103, 0x2 ;  /* 0x000000026767781a */ /* 0x000fe40000000000 */
[----:B------:R-:W-:Y:S02]  /*4b00*/  LOP3.LUT R124, R124, 0x2c, RZ, 0xfc, !PT ;  /* 0x0000002c7c7c7812 */ /* 0x000fe400078efcff */
[----:B------:R-:W-:Y:S02]  /*4b10*/  LOP3.LUT R103, R103, 0x48, RZ, 0xfc, !PT ;  /* 0x0000004867677812 */ /* 0x000fe400078efcff */
[----:B------:R-:W-:Y:S02]  /*4b20*/  SEL R105, RZ, 0x4, P6 ;  /* 0x00000004ff697807 */ /* 0x000fe40003000000 */
[----:B------:R-:W-:Y:S02]  /*4b30*/  SEL R123, RZ, 0x4, P5 ;  /* 0x00000004ff7b7807 */ /* 0x000fe40002800000 */
[----:B------:R-:W-:-:S02]  /*4b40*/  ISETP.GE.AND P6, PT, R103, UR8, PT ;  /* 0x0000000867007c0c */ /* 0x000fc4000bfc6270 */
[----:B------:R-:W-:Y:S02]  /*4b50*/  ISETP.GE.AND P5, PT, R124, UR8, PT ;  /* 0x000000087c007c0c */ /* 0x000fe4000bfa6270 */
[--C-:B------:R-:W-:Y:S02]  /*4b60*/  SHF.R.U32.HI R103, RZ, 0x7, R101.reuse ;  /* 0x00000007ff677819 */ /* 0x100fe40000011665 */
[----:B------:R-:W-:Y:S02]  /*4b70*/  SHF.R.U32.HI R101, RZ, 0x7, R101 ;  /* 0x00000007ff657819 */ /* 0x000fe40000011665 */
[----:B------:R-:W-:Y:S02]  /*4b80*/  SEL R124, RZ, 0x4, P5 ;  /* 0x00000004ff7c7807 */ /* 0x000fe40002800000 */
[----:B------:R-:W-:Y:S02]  /*4b90*/  ISETP.NE.U32.AND P5, PT, R5, RZ, PT ;  /* 0x000000ff0500720c */ /* 0x000fe40003fa5070 */
[----:B------:R-:W-:-:S02]  /*4ba0*/  SGXT.U32 R101, R101, 0x2 ;  /* 0x000000026565781a */ /* 0x000fc40000000000 */
[----:B------:R-:W-:Y:S02]  /*4bb0*/  SEL R5, R7, RZ, P1 ;  /* 0x000000ff07057207 */ /* 0x000fe40000800000 */
[----:B------:R-:W-:Y:S01]  /*4bc0*/  LOP3.LUT R101, R101, 0x4c, RZ, 0xfc, !PT ;  /* 0x0000004c65657812 */ /* 0x000fe200078efcff */
[----:B------:R-:W2:Y:S01]  /*4bd0*/  LDL.LU R7, [R1+0x1a0] ;  /* 0x0001a00001077983 */ /* 0x000ea20000300800 */
[----:B------:R-:W-:Y:S02]  /*4be0*/  ISETP.NE.U32.AND P3, PT, R5, RZ, PT ;  /* 0x000000ff0500720c */ /* 0x000fe40003f65070 */
[----:B------:R-:W-:Y:S02]  /*4bf0*/  SGXT.U32 R103, R103, 0x2 ;  /* 0x000000026767781a */ /* 0x000fe40000000000 */
[----:B------:R-:W-:Y:S02]  /*4c00*/  SEL R5, R100, RZ, P1 ;  /* 0x000000ff64057207 */ /* 0x000fe40000800000 */
[----:B------:R-:W-:-:S02]  /*4c10*/  SEL R100, RZ, 0x4, P6 ;  /* 0x00000004ff647807 */ /* 0x000fc40003000000 */
[----:B------:R-:W-:Y:S02]  /*4c20*/  ISETP.GE.AND P6, PT, R101, UR8, PT ;  /* 0x0000000865007c0c */ /* 0x000fe4000bfc6270 */
[----:B------:R-:W-:Y:S02]  /*4c30*/  LOP3.LUT R103, R103, 0x50, RZ, 0xfc, !PT ;  /* 0x0000005067677812 */ /* 0x000fe400078efcff */
[----:B------:R-:W-:Y:S02]  /*4c40*/  SEL R101, RZ, 0x4, P6 ;  /* 0x00000004ff657807 */ /* 0x000fe40003000000 */
[----:B------:R-:W-:-:S04]  /*4c50*/  ISETP.GE.AND P6, PT, R103, UR8, PT ;  /* 0x0000000867007c0c */ /* 0x000fc8000bfc6270 */
[----:B------:R-:W-:Y:S02]  /*4c60*/  SEL R103, RZ, 0x4, P6 ;  /* 0x00000004ff677807 */ /* 0x000fe40003000000 */
[----:B------:R-:W-:Y:S02]  /*4c70*/  ISETP.NE.U32.AND P6, PT, R122, RZ, PT ;  /* 0x000000ff7a00720c */ /* 0x000fe40003fc5070 */
[----:B------:R-:W-:Y:S01]  /*4c80*/  ISETP.NE.U32.AND P4, PT, R5, RZ, PT ;  /* 0x000000ff0500720c */ /* 0x000fe20003f85070 */
[----:B------:R-:W3:Y:S01]  /*4c90*/  LDL.LU R122, [R1+0x19c] ;  /* 0x00019c00017a7983 */ /* 0x000ee20000300800 */
[----:B------:R-:W-:-:S03]  /*4ca0*/  SEL R5, R123, RZ, P1 ;  /* 0x000000ff7b057207 */ /* 0x000fc60000800000 */
[----:B------:R-:W3:Y:S06]  /*4cb0*/  LDL.LU R123, [R1+0x198] ;  /* 0x00019800017b7983 */ /* 0x000eec0000300800 */
[----:B------:R1:W-:Y:S01]  /*4cc0*/  LDGSTS.E [R3+0x12800], [R108.64], P6 ;  /* 0x128000006c037fae */ /* 0x0003e2000b12184c */
[----:B------:R-:W-:Y:S02]  /*4cd0*/  ISETP.NE.U32.AND P6, PT, R5, RZ, PT ;  /* 0x000000ff0500720c */ /* 0x000fe40003fc5070 */
[----:B------:R-:W-:Y:S01]  /*4ce0*/  SEL R5, R124, RZ, P1 ;  /* 0x000000ff7c057207 */ /* 0x000fe20000800000 */
[----:B------:R1:W-:Y:S03]  /*4cf0*/  LDGSTS.E [R3+0x13000], [R110.64], P2 ;  /* 0x130000006e037fae */ /* 0x0003e6000912184c */
[----:B------:R-:W-:Y:S01]  /*4d00*/  ISETP.NE.U32.AND P2, PT, R5, RZ, PT ;  /* 0x000000ff0500720c */ /* 0x000fe20003f45070 */
[----:B------:R1:W-:Y:S01]  /*4d10*/  LDGSTS.E [R3+0x13800], [R112.64], P5 ;  /* 0x1380000070037fae */ /* 0x0003e2000a92184c */
[----:B------:R-:W-:-:S03]  /*4d20*/  SEL R5, R125, RZ, P1 ;  /* 0x000000ff7d057207 */ /* 0x000fc60000800000 */
[----:B------:R-:W2:Y:S01]  /*4d30*/  LDL.LU R124, [R1+0x194] ;  /* 0x00019400017c7983 */ /* 0x000ea20000300800 */
[----:B------:R-:W-:Y:S02]  /*4d40*/  ISETP.NE.U32.AND P5, PT, R5, RZ, PT ;  /* 0x000000ff0500720c */ /* 0x000fe40003fa5070 */
[----:B------:R-:W-:Y:S01]  /*4d50*/  SEL R5, R2, RZ, P1 ;  /* 0x000000ff02057207 */ /* 0x000fe20000800000 */
[----:B------:R-:W2:Y:S04]  /*4d60*/  LDL.LU R125, [R1+0x190] ;  /* 0x00019000017d7983 */ /* 0x000ea80000300800 */
[----:B------:R2:W5:Y:S04]  /*4d70*/  LDL.LU R2, [R1+0x18c] ;  /* 0x00018c0001027983 */ /* 0x0005680000300800 */
[----:B-1----:R-:W2:Y:S04]  /*4d80*/  LDL.LU.64 R112, [R1+0x10] ;  /* 0x0000100001707983 */ /* 0x002ea80000300a00 */
[----:B------:R-:W4:Y:S04]  /*4d90*/  LDL.LU.64 R110, [R1+0x8] ;  /* 0x00000800016e7983 */ /* 0x000f280000300a00 */
[----:B------:R-:W4:Y:S04]  /*4da0*/  LDL.LU.64 R108, [R1] ;  /* 0x00000000016c7983 */ /* 0x000f280000300a00 */
[----:B------:R1:W-:Y:S01]  /*4db0*/  LDGSTS.E [R3+0x14000], [R114.64], P3 ;  /* 0x1400000072037fae */ /* 0x0003e2000992184c */
[----:B------:R-:W-:-:S02]  /*4dc0*/  ISETP.NE.U32.AND P3, PT, R5, RZ, PT ;  /* 0x000000ff0500720c */ /* 0x000fc40003f65070 */
[----:B------:R-:W-:Y:S01]  /*4dd0*/  SEL R5, R0, RZ, P1 ;  /* 0x000000ff00057207 */ /* 0x000fe20000800000 */
[----:B------:R1:W-:Y:S04]  /*4de0*/  LDGSTS.E [R3+0x14800], [R116.64], P4 ;  /* 0x1480000074037fae */ /* 0x0003e8000a12184c */
[----:B------:R-:W1:Y:S01]  /*4df0*/  S2R R0, SR_TID.X ;  /* 0x0000000000007919 */ /* 0x000e620000002100 */
[----:B------:R-:W-:Y:S02]  /*4e00*/  ISETP.NE.U32.AND P4, PT, R5, RZ, PT ;  /* 0x000000ff0500720c */ /* 0x000fe40003f85070 */
[----:B------:R-:W-:Y:S01]  /*4e10*/  SEL R5, R102, RZ, P1 ;  /* 0x000000ff66057207 */ /* 0x000fe20000800000 */
[----:B------:R-:W1:Y:S04]  /*4e20*/  S2R R107, SR_TID.X ;  /* 0x00000000006b7919 */ /* 0x000e680000002100 */
[----:B------:R1:W-:Y:S01]  /*4e30*/  LDGSTS.E [R3+0x15000], [R118.64], P6 ;  /* 0x1500000076037fae */ /* 0x0003e2000b12184c */
[----:B------:R-:W-:-:S02]  /*4e40*/  ISETP.NE.U32.AND P6, PT, R5, RZ, PT ;  /* 0x000000ff0500720c */ /* 0x000fc40003fc5070 */
[----:B------:R-:W-:Y:S01]  /*4e50*/  SEL R5, R104, RZ, P1 ;  /* 0x000000ff68057207 */ /* 0x000fe20000800000 */
[----:B------:R1:W-:Y:S03]  /*4e60*/  LDGSTS.E [R3+0x15800], [R120.64], P2 ;  /* 0x1580000078037fae */ /* 0x0003e6000912184c */
[----:B------:R-:W-:Y:S01]  /*4e70*/  ISETP.NE.U32.AND P2, PT, R5, RZ, PT ;  /* 0x000000ff0500720c */ /* 0x000fe20003f45070 */
[----:B------:R1:W-:Y:S01]  /*4e80*/  LDGSTS.E [R3+0x16000], [R98.64], P5 ;  /* 0x1600000062037fae */ /* 0x0003e2000a92184c */
[----:B------:R-:W-:-:S03]  /*4e90*/  SEL R5, R105, RZ, P1 ;  /* 0x000000ff69057207 */ /* 0x000fc60000800000 */
[----:B------:R1:W-:Y:S02]  /*4ea0*/  LDGSTS.E [R3+0x16800], [R82.64], P3 ;  /* 0x1680000052037fae */ /* 0x0003e4000992184c */
[----:B-1----:R-:W-:Y:S02]  /*4eb0*/  SHF.R.U32.HI R0, RZ, 0x7, R0 ;  /* 0x00000007ff007819 */ /* 0x002fe40000011600 */
[----:B------:R1:W-:Y:S01]  /*4ec0*/  LDGSTS.E [R3+0x17000], [R86.64], P4 ;  /* 0x1700000056037fae */ /* 0x0003e2000a12184c */
[----:B------:R-:W-:Y:S02]  /*4ed0*/  ISETP.NE.U32.AND P5, PT, R5, RZ, PT ;  /* 0x000000ff0500720c */ /* 0x000fe40003fa5070 */
[----:B------:R-:W-:Y:S01]  /*4ee0*/  SGXT.U32 R0, R0, 0x2 ;  /* 0x000000020000781a */ /* 0x000fe20000000000 */
[----:B------:R1:W-:Y:S01]  /*4ef0*/  LDGSTS.E [R3+0x17800], [R84.64], P6 ;  /* 0x1780000054037fae */ /* 0x0003e2000b12184c */
[----:B------:R-:W-:Y:S02]  /*4f00*/  SEL R5, R100, RZ, P1 ;  /* 0x000000ff64057207 */ /* 0x000fe40000800000 */
[----:B------:R-:W-:Y:S01]  /*4f10*/  LOP3.LUT R106, R0, 0x54, RZ, 0xfc, !PT ;  /* 0x00000054006a7812 */ /* 0x000fe200078efcff */
[----:B------:R1:W-:Y:S01]  /*4f20*/  LDGSTS.E [R3+0x18000], [R96.64], P2 ;  /* 0x1800000060037fae */ /* 0x0003e2000912184c */
[----:B------:R-:W-:-:S02]  /*4f30*/  ISETP.NE.U32.AND P3, PT, R5, RZ, PT ;  /* 0x000000ff0500720c */ /* 0x000fc40003f65070 */
[----:B------:R-:W-:Y:S02]  /*4f40*/  SEL R5, R101, RZ, P1 ;  /* 0x000000ff65057207 */ /* 0x000fe40000800000 */
[----:B------:R-:W-:Y:S01]  /*4f50*/  ISETP.GE.AND P2, PT, R106, UR8, PT ;  /* 0x000000086a007c0c */ /* 0x000fe2000bf46270 */
[----:B------:R1:W-:Y:S01]  /*4f60*/  LDGSTS.E [R3+0x18800], [R94.64], P5 ;  /* 0x188000005e037fae */ /* 0x0003e2000a92184c */
[----:B------:R-:W-:Y:S02]  /*4f70*/  LOP3.LUT R107, R107, 0x7f, RZ, 0xc0, !PT ;  /* 0x0000007f6b6b7812 */ /* 0x000fe400078ec0ff */
[----:B------:R-:W-:Y:S02]  /*4f80*/  ISETP.NE.U32.AND P4, PT, R5, RZ, PT ;  /* 0x000000ff0500720c */ /* 0x000fe40003f85070 */
[----:B------:R-:W-:Y:S02]  /*4f90*/  SEL R5, R103, RZ, P1 ;  /* 0x000000ff67057207 */ /* 0x000fe40000800000 */
[----:B------:R-:W-:Y:S01]  /*4fa0*/  SEL R83, RZ, 0x4, P2 ;  /* 0x00000004ff537807 */ /* 0x000fe20001000000 */
[----:B------:R1:W-:Y:S01]  /*4fb0*/  LDGSTS.E [R3+0x19000], [R90.64], P3 ;  /* 0x190000005a037fae */ /* 0x0003e2000992184c */
[----:B------:R-:W-:-:S02]  /*4fc0*/  ISETP.GE.AND P2, PT, R107, UR8, PT ;  /* 0x000000086b007c0c */ /* 0x000fc4000bf46270 */
[----:B------:R-:W-:Y:S02]  /*4fd0*/  LOP3.LUT R106, R0, 0x58, RZ, 0xfc, !PT ;  /* 0x00000058006a7812 */ /* 0x000fe400078efcff */
[----:B------:R-:W-:Y:S02]  /*4fe0*/  ISETP.NE.U32.AND P6, PT, R5, RZ, PT ;  /* 0x000000ff0500720c */ /* 0x000fe40003fc5070 */
[----:B------:R-:W-:Y:S01]  /*4ff0*/  SEL R5, RZ, 0x4, P2 ;  /* 0x00000004ff057807 */ /* 0x000fe20001000000 */
[----:B------:R1:W-:Y:S01]  /*5000*/  LDGSTS.E [R3+0x19800], [R92.64], P4 ;  /* 0x198000005c037fae */ /* 0x0003e2000a12184c */
[----:B------:R-:W-:Y:S02]  /*5010*/  ISETP.GE.AND P2, PT, R106, UR8, PT ;  /* 0x000000086a007c0c */ /* 0x000fe4000bf46270 */
[----:B------:R-:W-:Y:S02]  /*5020*/  SEL R5, R5, RZ, P1 ;  /* 0x000000ff05057207 */ /* 0x000fe40000800000 */
[----:B------:R-:W-:-:S02]  /*5030*/  SEL R82, RZ, 0x4, P2 ;  /* 0x00000004ff527807 */ /* 0x000fc40001000000 */
[C---:B------:R-:W-:Y:S02]  /*5040*/  LOP3.LUT R115, R0.reuse, 0x5c, RZ, 0xfc, !PT ;  /* 0x0000005c00737812 */ /* 0x040fe400078efcff */
[----:B------:R-:W-:Y:S01]  /*5050*/  ISETP.NE.U32.AND P2, PT, R5, RZ, PT ;  /* 0x000000ff0500720c */ /* 0x000fe20003f45070 */
[----:B------:R1:W-:Y:S01]  /*5060*/  LDGSTS.E [R3+0x1a000], [R88.64], P6 ;  /* 0x1a00000058037fae */ /* 0x0003e2000b12184c */
[----:B------:R-:W-:Y:S02]  /*5070*/  LOP3.LUT R106, R0, 0x60, RZ, 0xfc, !PT ;  /* 0x00000060006a7812 */ /* 0x000fe400078efcff */
[----:B------:R-:W-:Y:S02]  /*5080*/  SEL R5, R82, RZ, P1 ;  /* 0x000000ff52057207 */ /* 0x000fe40000800000 */
[----:B------:R-:W-:Y:S02]  /*5090*/  SEL R83, R83, RZ, P1 ;  /* 0x000000ff53537207 */ /* 0x000fe40000800000 */
[----:B------:R-:W-:-:S02]  /*50a0*/  ISETP.GE.AND P4, PT, R115, UR8, PT ;  /* 0x0000000873007c0c */ /* 0x000fc4000bf86270 */
[----:B------:R-:W-:Y:S02]  /*50b0*/  ISETP.GE.AND P6, PT, R106, UR8, PT ;  /* 0x000000086a007c0c */ /* 0x000fe4000bfc6270 */
[----:B------:R-:W-:Y:S02]  /*50c0*/  ISETP.NE.U32.AND P3, PT, R5, RZ, PT ;  /* 0x000000ff0500720c */ /* 0x000fe40003f65070 */
[----:B------:R-:W-:Y:S02]  /*50d0*/  LOP3.LUT R106, R0, 0x64, RZ, 0xfc, !PT ;  /* 0x00000064006a7812 */ /* 0x000fe400078efcff */
[----:B------:R-:W-:Y:S02]  /*50e0*/  ISETP.NE.U32.AND P5, PT, R83, RZ, PT ;  /* 0x000000ff5300720c */ /* 0x000fe40003fa5070 */
[----:B------:R-:W-:Y:S01]  /*50f0*/  SEL R5, RZ, 0x4, P4 ;  /* 0x00000004ff057807 */ /* 0x000fe20002000000 */
[----:B-1----:R-:W-:Y:S01]  /*5100*/  IMAD.U32 R84, RZ, RZ, UR5 ;  /* 0x00000005ff547e24 */ /* 0x002fe2000f8e00ff */
[----:B------:R-:W-:Y:S01]  /*5110*/  ISETP.GE.AND P4, PT, R106, UR8, PT ;  /* 0x000000086a007c0c */ /* 0x000fe2000bf86270 */
[----:B------:R-:W-:Y:S01]  /*5120*/  IMAD.U32 R83, RZ, RZ, UR5 ;  /* 0x00000005ff537e24 */ /* 0x000fe2000f8e00ff */
[----:B------:R-:W-:-:S02]  /*5130*/  SEL R86, RZ, 0x4, P6 ;  /* 0x00000004ff567807 */ /* 0x000fc40003000000 */
[----:B------:R-:W-:Y:S02]  /*5140*/  SEL R82, R5, RZ, P1 ;  /* 0x000000ff05527207 */ /* 0x000fe40000800000 */
[----:B------:R-:W-:Y:S02]  /*5150*/  SEL R5, RZ, 0x4, P4 ;  /* 0x00000004ff057807 */ /* 0x000fe40002000000 */
[----:B------:R-:W-:Y:S02]  /*5160*/  SEL R86, R86, RZ, P1 ;  /* 0x000000ff56567207 */ /* 0x000fe40000800000 */
[----:B------:R-:W-:Y:S02]  /*5170*/  ISETP.NE.U32.AND P4, PT, R82, RZ, PT ;  /* 0x000000ff5200720c */ /* 0x000fe40003f85070 */
[----:B------:R-:W-:Y:S02]  /*5180*/  LOP3.LUT R106, R0, 0x68, RZ, 0xfc, !PT ;  /* 0x00000068006a7812 */ /* 0x000fe400078efcff */
[----:B------:R-:W-:-:S02]  /*5190*/  ISETP.NE.U32.AND P6, PT, R86, RZ, PT ;  /* 0x000000ff5600720c */ /* 0x000fc40003fc5070 */
[----:B------:R-:W-:Y:S01]  /*51a0*/  SEL R5, R5, RZ, P1 ;  /* 0x000000ff05057207 */ /* 0x000fe20000800000 */
[----:B------:R-:W-:Y:S01]  /*51b0*/  IMAD.U32 R86, RZ, RZ, UR5 ;  /* 0x00000005ff567e24 */ /* 0x000fe2000f8e00ff */
[----:B------:R-:W-:-:S03]  /*51c0*/  USHF.L.U32 UR6, UR7, 0x7, URZ ;  /* 0x0000000707067899 */ /* 0x000fc6000800063f */
[----:B---3--:R-:W-:-:S04]  /*51d0*/  IMAD.WIDE R122, R86, 0x4, R122 ;  /* 0x00000004567a7825 */ /* 0x008fc800078e027a */
[----:B--2---:R-:W-:-:S04]  /*51e0*/  IMAD.WIDE R84, R84, 0x4, R112 ;  /* 0x0000000454547825 */ /* 0x004fc800078e0270 */
[----:B----4-:R-:W-:Y:S01]  /*51f0*/  IMAD.WIDE R82, R83, 0x4, R110 ;  /* 0x0000000453527825 */ /* 0x010fe200078e026e */
[----:B------:R1:W-:Y:S01]  /*5200*/  LDGSTS.E [R3+0x1a800], [R84.64], P5 ;  /* 0x1a80000054037fae */ /* 0x0003e2000a92184c */
[----:B------:R-:W-:-:S03]  /*5210*/  ISETP.GE.AND P5, PT, R106, UR8, PT ;  /* 0x000000086a007c0c */ /* 0x000fc6000bfa6270 */
[----:B------:R2:W-:Y:S01]  /*5220*/  LDGSTS.E [R3+0x1b000], [R82.64], P3 ;  /* 0x1b00000052037fae */ /* 0x0005e2000992184c */
[----:B------:R-:W-:Y:S02]  /*5230*/  ISETP.NE.U32.AND P3, PT, R5, RZ, PT ;  /* 0x000000ff0500720c */ /* 0x000fe40003f65070 */
[----:B------:R-:W-:Y:S01]  /*5240*/  LOP3.LUT R106, R0, 0x6c, RZ, 0xfc, !PT ;  /* 0x0000006c006a7812 */ /* 0x000fe200078efcff */
[----:B-1----:R-:W-:Y:S02]  /*5250*/  IMAD.U32 R85, RZ, RZ, UR5 ;  /* 0x00000005ff557e24 */ /* 0x002fe4000f8e00ff */
[----:B--2---:R-:W-:Y:S01]  /*5260*/  IMAD.U32 R82, RZ, RZ, UR5 ;  /* 0x00000005ff527e24 */ /* 0x004fe2000f8e00ff */
[----:B------:R-:W-:Y:S01]  /*5270*/  SEL R5, RZ, 0x4, P5 ;  /* 0x00000004ff057807 */ /* 0x000fe20002800000 */
[----:B------:R-:W-:Y:S01]  /*5280*/  IMAD.WIDE R124, R85, 0x4, R124 ;  /* 0x00000004557c7825 */ /* 0x000fe200078e027c */
[----:B------:R-:W-:-:S03]  /*5290*/  ISETP.GE.AND P5, PT, R106, UR8, PT ;  /* 0x000000086a007c0c */ /* 0x000fc6000bfa6270 */
[----:B------:R-:W-:Y:S01]  /*52a0*/  IMAD.WIDE R82, R82, 0x4, R108 ;  /* 0x0000000452527825 */ /* 0x000fe200078e026c */
[----:B------:R-:W-:Y:S02]  /*52b0*/  LOP3.LUT R106, R0, 0x70, RZ, 0xfc, !PT ;  /* 0x00000070006a7812 */ /* 0x000fe400078efcff */
[----:B------:R-:W-:Y:S02]  /*52c0*/  SEL R84, R5, RZ, P1 ;  /* 0x000000ff05547207 */ /* 0x000fe40000800000 */
[----:B------:R1:W-:Y:S01]  /*52d0*/  LDGSTS.E [R3+0x1b800], [R82.64], P4 ;  /* 0x1b80000052037fae */ /* 0x0003e2000a12184c */
[----:B------:R-:W-:-:S03]  /*52e0*/  SEL R5, RZ, 0x4, P5 ;  /* 0x00000004ff057807 */ /* 0x000fc60002800000 */
[----:B------:R2:W-:Y:S01]  /*52f0*/  LDGSTS.E [R3+0x1c000], [R124.64], P6 ;  /* 0x1c0000007c037fae */ /* 0x0005e2000b12184c */
[----:B------:R-:W-:Y:S02]  /*5300*/  ISETP.GE.AND P6, PT, R106, UR8, PT ;  /* 0x000000086a007c0c */ /* 0x000fe4000bfc6270 */
[C---:B------:R-:W-:Y:S01]  /*5310*/  LOP3.LUT R106, R0.reuse, 0x74, RZ, 0xfc, !PT ;  /* 0x00000074006a7812 */ /* 0x040fe200078efcff */
[----:B------:R2:W-:Y:S01]  /*5320*/  LDGSTS.E [R3+0x1c800], [R122.64], P3 ;  /* 0x1c8000007a037fae */ /* 0x0005e2000992184c */
[----:B------:R-:W-:Y:S02]  /*5330*/  SEL R5, R5, RZ, P1 ;  /* 0x000000ff05057207 */ /* 0x000fe40000800000 */
[----:B------:R-:W-:Y:S02]  /*5340*/  LOP3.LUT R109, R0, 0x78, RZ, 0xfc, !PT ;  /* 0x00000078006d7812 */ /* 0x000fe400078efcff */
[----:B-1----:R-:W-:Y:S02]  /*5350*/  SEL R83, RZ, 0x4, P6 ;  /* 0x00000004ff537807 */ /* 0x002fe40003000000 */
[----:B------:R-:W-:-:S02]  /*5360*/  ISETP.GE.AND P3, PT, R106, UR8, PT ;  /* 0x000000086a007c0c */ /* 0x000fc4000bf66270 */
[----:B------:R-:W-:Y:S02]  /*5370*/  LOP3.LUT R106, R0, 0x7c, RZ, 0xfc, !PT ;  /* 0x0000007c006a7812 */ /* 0x000fe400078efcff */
[----:B------:R-:W-:Y:S02]  /*5380*/  ISETP.NE.U32.AND P5, PT, R84, RZ, PT ;  /* 0x000000ff5400720c */ /* 0x000fe40003fa5070 */
[----:B------:R-:W-:Y:S02]  /*5390*/  ISETP.NE.U32.AND P4, PT, R5, RZ, PT ;  /* 0x000000ff0500720c */ /* 0x000fe40003f85070 */
[----:B------:R-:W-:Y:S02]  /*53a0*/  ISETP.GE.AND P6, PT, R109, UR8, PT ;  /* 0x000000086d007c0c */ /* 0x000fe4000bfc6270 */
[----:B------:R-:W-:Y:S02]  /*53b0*/  SEL R83, R83, RZ, P1 ;  /* 0x000000ff53537207 */ /* 0x000fe40000800000 */
[----:B------:R-:W-:-:S02]  /*53c0*/  SEL R5, RZ, 0x4, P3 ;  /* 0x00000004ff057807 */ /* 0x000fc40001800000 */
[----:B------:R-:W-:Y:S01]  /*53d0*/  ISETP.GE.AND P3, PT, R106, UR8, PT ;  /* 0x000000086a007c0c */ /* 0x000fe2000bf66270 */
[----:B------:R-:W-:Y:S01]  /*53e0*/  IMAD.U32 R84, RZ, RZ, UR5 ;  /* 0x00000005ff547e24 */ /* 0x000fe2000f8e00ff */
[----:B------:R-:W-:Y:S02]  /*53f0*/  SEL R82, RZ, 0x4, P6 ;  /* 0x00000004ff527807 */ /* 0x000fe40003000000 */
[----:B------:R-:W-:Y:S02]  /*5400*/  ISETP.NE.U32.AND P6, PT, R83, RZ, PT ;  /* 0x000000ff5300720c */ /* 0x000fe40003fc5070 */
[----:B------:R-:W-:Y:S01]  /*5410*/  SEL R83, RZ, 0x4, P3 ;  /* 0x00000004ff537807 */ /* 0x000fe20001800000 */
[----:B------:R-:W-:Y:S01]  /*5420*/  IMAD.WIDE R6, R84, 0x4, R6 ;  /* 0x0000000454067825 */ /* 0x000fe200078e0206 */
[----:B------:R-:W-:Y:S02]  /*5430*/  SEL R84, R5, RZ, P1 ;  /* 0x000000ff05547207 */ /* 0x000fe40000800000 */
[----:B------:R-:W-:-:S02]  /*5440*/  SEL R82, R82, RZ, P1 ;  /* 0x000000ff52527207 */ /* 0x000fc40000800000 */
[----:B------:R-:W-:Y:S01]  /*5450*/  SEL R83, R83, RZ, P1 ;  /* 0x000000ff53537207 */ /* 0x000fe20000800000 */
[----:B------:R-:W-:Y:S01]  /*5460*/  IMAD.U32 R5, RZ, RZ, UR6 ;  /* 0x00000006ff057e24 */ /* 0x000fe2000f8e00ff */
[----:B------:R-:W-:Y:S01]  /*5470*/  ISETP.NE.U32.AND P1, PT, R84, RZ, PT ;  /* 0x000000ff5400720c */ /* 0x000fe20003f25070 */
[----:B------:R1:W-:Y:S01]  /*5480*/  LDGSTS.E [R3+0x1d000], [R6.64], P5 ;  /* 0x1d00000006037fae */ /* 0x0003e2000a92184c */
[----:B------:R-:W-:Y:S02]  /*5490*/  ISETP.NE.U32.AND P3, PT, R82, RZ, PT ;  /* 0x000000ff5200720c */ /* 0x000fe40003f65070 */
[----:B------:R-:W-:Y:S01]  /*54a0*/  ISETP.NE.U32.AND P5, PT, R83, RZ, PT ;  /* 0x000000ff5300720c */ /* 0x000fe20003fa5070 */
[----:B------:R-:W-:Y:S02]  /*54b0*/  IMAD.U32 R83, RZ, RZ, UR5 ;  /* 0x00000005ff537e24 */ /* 0x000fe4000f8e00ff */
[----:B------:R-:W-:Y:S02]  /*54c0*/  IMAD.U32 R82, RZ, RZ, UR5 ;  /* 0x00000005ff527e24 */ /* 0x000fe4000f8e00ff */
        /* <DEDUP_REMOVED lines=32> */
[----:B-1----:R-:W-:Y:S02]  /*56d0*/  IMAD.U32 R7, RZ, RZ, UR5 ;  /* 0x00000005ff077e24 */ /* 0x002fe4000f8e00ff */
[----:B------:R-:W-:Y:S02]  /*56e0*/  IMAD.U32 R5, RZ, RZ, UR5 ;  /* 0x00000005ff057e24 */ /* 0x000fe4000f8e00ff */
[----:B------:R-:W-:Y:S02]  /*56f0*/  IMAD.U32 R6, RZ, RZ, UR5 ;  /* 0x00000005ff067e24 */ /* 0x000fe4000f8e00ff */
[----:B------:R-:W-:-:S04]  /*5700*/  IMAD.WIDE R12, R83, 0x4, R12 ;  /* 0x00000004530c7825 */ /* 0x000fc800078e020c */
[----:B------:R-:W-:Y:S01]  /*5710*/  IMAD.WIDE R8, R82, 0x4, R8 ;  /* 0x0000000452087825 */ /* 0x000fe200078e0208 */
[----:B------:R2:W-:Y:S03]  /*5720*/  LDGSTS.E [R3+0x1d800], [R12.64], P4 ;  /* 0x1d8000000c037fae */ /* 0x0005e6000a12184c */
[----:B------:R-:W-:Y:S01]  /*5730*/  IMAD.WIDE R14, R7, 0x4, R14 ;  /* 0x00000004070e7825 */ /* 0x000fe200078e020e */
[----:B------:R2:W-:Y:S03]  /*5740*/  LDGSTS.E [R3+0x1e000], [R8.64], P6 ;  /* 0x1e00000008037fae */ /* 0x0005e6000b12184c */
[----:B------:R-:W-:Y:S01]  /*5750*/  IMAD.WIDE R10, R5, 0x4, R10 ;  /* 0x00000004050a7825 */ /* 0x000fe200078e020a */
[----:B------:R2:W-:Y:S03]  /*5760*/  LDGSTS.E [R3+0x1e800], [R14.64], P1 ;  /* 0x1e8000000e037fae */ /* 0x0005e6000892184c */
[----:B------:R-:W-:Y:S01]  /*5770*/  IMAD.WIDE R16, R6, 0x4, R16 ;  /* 0x0000000406107825 */ /* 0x000fe200078e0210 */
[----:B------:R2:W-:Y:S04]  /*5780*/  LDGSTS.E [R3+0x1f000], [R10.64], P3 ;  /* 0x1f0000000a037fae */ /* 0x0005e8000992184c */
[----:B------:R2:W-:Y:S04]  /*5790*/  LDGSTS.E [R3+0x1f800], [R16.64], P5 ;  /* 0x1f80000010037fae */ /* 0x0005e8000a92184c */
[----:B------:R-:W0:Y:S04]  /*57a0*/  LDGDEPBAR ;  /* 0x00000000000079af */ /* 0x000e280000000000 */
        /* <DEDUP_REMOVED lines=16> */
[----:B------:R2:W-:Y:S04]  /*58b0*/  LDGSTS.E [R4+0x3f000], [R78.64], P2 ;  /* 0x3f0000004e047fae */ /* 0x0005e8000912184c */
[----:B-1----:R-:W1:Y:S04]  /*58c0*/  S2R R27, SR_TID.X ;  /* 0x00000000001b7919 */ /* 0x002e680000002100 */
        /* <DEDUP_REMOVED lines=16> */
[----:B------:R-:W0:Y:S01]  /*59d0*/  LDGDEPBAR ;  /* 0x00000000000079af */ /* 0x000e220000000000 */
[----:B------:R-:W-:Y:S05]  /*59e0*/  @P0 BRA `(.L_x_0) ;  /* 0x0000014000000947 */ /* 0x000fea0003800000 */
[----:B-1----:R-:W-:Y:S01]  /*59f0*/  IMAD.SHL.U32 R0, R27, 0x80, RZ ;  /* 0x000000801b007824 */ /* 0x002fe200078e00ff */
[----:B--2---:R-:W-:Y:S01]  /*5a00*/  CS2R R56, SRZ ;  /* 0x0000000000387805 */ /* 0x004fe2000001ff00 */
[----:B------:R-:W-:Y:S01]  /*5a10*/  CS2R R58, SRZ ;  /* 0x00000000003a7805 */ /* 0x000fe2000001ff00 */
[----:B------:R-:W-:Y:S01]  /*5a20*/  CS2R R52, SRZ ;  /* 0x0000000000347805 */ /* 0x000fe2000001ff00 */
[----:B------:R-:W-:Y:S01]  /*5a30*/  CS2R R54, SRZ ;  /* 0x0000000000367805 */ /* 0x000fe2000001ff00 */
[----:B------:R-:W-:Y:S01]  /*5a40*/  LOP3.LUT R0, R0, 0x3000, RZ, 0xc0, !PT ;  /* 0x0000300000007812 */ /* 0x000fe200078ec0ff */
[----:B------:R-:W-:Y:S01]  /*5a50*/  CS2R R48, SRZ ;  /* 0x0000000000307805 */ /* 0x000fe2000001ff00 */
[----:B------:R-:W-:Y:S01]  /*5a60*/  CS2R R50, SRZ ;  /* 0x0000000000327805 */ /* 0x000fe2000001ff00 */
[----:B------:R-:W-:Y:S01]  /*5a70*/  CS2R R44, SRZ ;  /* 0x00000000002c7805 */ /* 0x000fe2000001ff00 */
[----:B------:R-:W-:Y:S01]  /*5a80*/  CS2R R46, SRZ ;  /* 0x00000000002e7805 */ /* 0x000fe2000001ff00 */
[----:B------:R1:W-:Y:S01]  /*5a90*/  STL [R1+0x34], R0 ;  /* 0x0000340001007387 */ /* 0x0003e20000100800 */
[----:B------:R-:W-:Y:S01]  /*5aa0*/  CS2R R64, SRZ ;  /* 0x0000000000407805 */ /* 0x000fe2000001ff00 */
[----:B------:R-:W-:Y:S01]  /*5ab0*/  CS2R R66, SRZ ;  /* 0x0000000000427805 */ /* 0x000fe2000001ff00 */
[----:B------:R-:W-:Y:S01]  /*5ac0*/  CS2R R40, SRZ ;  /* 0x0000000000287805 */ /* 0x000fe2000001ff00 */
[----:B------:R-:W-:Y:S01]  /*5ad0*/  CS2R R42, SRZ ;  /* 0x00000000002a7805 */ /* 0x000fe2000001ff00 */
[----:B------:R-:W-:Y:S01]  /*5ae0*/  CS2R R32, SRZ ;  /* 0x0000000000207805 */ /* 0x000fe2000001ff00 */
[----:B------:R-:W-:Y:S01]  /*5af0*/  CS2R R34, SRZ ;  /* 0x0000000000227805 */ /* 0x000fe2000001ff00 */
[----:B------:R-:W-:Y:S01]  /*5b00*/  CS2R R16, SRZ ;  /* 0x0000000000107805 */ /* 0x000fe2000001ff00 */
[----:B------:R-:W-:Y:S01]  /*5b10*/  CS2R R18, SRZ ;  /* 0x0000000000127805 */ /* 0x000fe2000001ff00 */
[----:B------:R-:W-:Y:S05]  /*5b20*/  BRA `(.L_x_1) ;  /* 0x00004a6000007947 */ /* 0x000fea0003800000 */
.L_x_0:
[----:B-1----:R-:W3:Y:S04]  /*5b30*/  LDL.LU R26, [R1+0xb0] ;  /* 0x0000b000011a7983 */ /* 0x002ee80000300800 */
[----:B------:R-:W4:Y:S04]  /*5b40*/  LDL.LU R6, [R1+0x100] ;  /* 0x0001000001067983 */ /* 0x000f280000300800 */
[----:B--2---:R-:W2:Y:S04]  /*5b50*/  LDL.LU R21, [R1+0xfc] ;  /* 0x0000fc0001157983 */ /* 0x004ea80000300800 */
[----:B------:R-:W2:Y:S04]  /*5b60*/  LDL.LU R20, [R1+0xcc] ;  /* 0x0000cc0001147983 */ /* 0x000ea80000300800 */
[----:B------:R-:W2:Y:S04]  /*5b70*/  LDL.LU R15, [R1+0xb4] ;  /* 0x0000b400010f7983 */ /* 0x000ea80000300800 */
[----:B------:R-:W2:Y:S04]  /*5b80*/  LDL.LU R14, [R1+0x104] ;  /* 0x00010400010e7983 */ /* 0x000ea80000300800 */
[----:B------:R-:W2:Y:S04]  /*5b90*/  LDL.LU R13, [R1+0xac] ;  /* 0x0000ac00010d7983 */ /* 0x000ea80000300800 */
[----:B------:R-:W2:Y:S04]  /*5ba0*/  LDL.LU R12, [R1+0xa8] ;  /* 0x0000a800010c7983 */ /* 0x000ea80000300800 */
[----:B------:R-:W2:Y:S04]  /*5bb0*/  LDL.LU R8, [R1+0xa4] ;  /* 0x0000a40001087983 */ /* 0x000ea80000300800 */
[----:B------:R-:W2:Y:S04]  /*5bc0*/  LDL.LU R11, [R1+0xa0] ;  /* 0x0000a000010b7983 */ /* 0x000ea80000300800 */
[----:B------:R-:W2:Y:S04]  /*5bd0*/  LDL.LU R10, [R1+0x9c] ;  /* 0x00009c00010a7983 */ /* 0x000ea80000300800 */
[----:B------:R-:W2:Y:S01]  /*5be0*/  LDL.LU R9, [R1+0x98] ;  /* 0x0000980001097983 */ /* 0x000ea20000300800 */
[----:B------:R-:W-:-:S02]  /*5bf0*/  IMAD R7, R0, c[0x0][0x188], RZ ;  /* 0x0000620000077a24 */ /* 0x000fc400078e02ff */
[----:B------:R-:W-:Y:S02]  /*5c00*/  IMAD R25, R0, c[0x0][0x188], RZ ;  /* 0x0000620000197a24 */ /* 0x000fe400078e02ff */
[----:B------:R-:W-:Y:S01]  /*5c10*/  IMAD.MOV.U32 R24, RZ, RZ, c[0x0][0x188] ;  /* 0x00006200ff187624 */ /* 0x000fe200078e00ff */
[----:B------:R-:W-:Y:S01]  /*5c20*/  SHF.R.S32.HI R5, RZ, 0x1f, R7 ;  /* 0x0000001fff057819 */ /* 0x000fe20000011407 */
[----:B------:R-:W-:Y:S02]  /*5c30*/  IMAD.U32 R22, RZ, RZ, UR5 ;  /* 0x00000005ff167e24 */ /* 0x000fe4000f8e00ff */
[----:B------:R-:W-:Y:S01]  /*5c40*/  IMAD R24, R24, 0x4, R25 ;  /* 0x0000000418187824 */ /* 0x000fe200078e0219 */
[----:B------:R-:W-:-:S05]  /*5c50*/  SHF.L.U64.HI R16, R7, 0x2, R5 ;  /* 0x0000000207107819 */ /* 0x000fca0000010205 */
[----:B------:R1:W-:Y:S01]  /*5c60*/  STL [R1+0xc8], R16 ;  /* 0x0000c81001007387 */ /* 0x0003e20000100800 */
[----:B---3--:R-:W-:Y:S02]  /*5c70*/  SHF.R.S32.HI R23, RZ, 0x1f, R26 ;  /* 0x0000001fff177819 */ /* 0x008fe4000001141a */
[----:B----4-:R-:W-:Y:S02]  /*5c80*/  LEA R22, P0, R22, R6, 0x3 ;  /* 0x0000000616167211 */ /* 0x010fe400078018ff */
[----:B------:R-:W-:Y:S02]  /*5c90*/  SHF.R.S32.HI R6, RZ, 0x1f, R24 ;  /* 0x0000001fff067819 */ /* 0x000fe40000011418 */
[----:B--2---:R-:W-:Y:S02]  /*5ca0*/  SHF.R.S32.HI R7, RZ, 0x1f, R21 ;  /* 0x0000001fff077819 */ /* 0x004fe40000011415 */
[----:B------:R-:W-:Y:S02]  /*5cb0*/  SHF.L.U64.HI R17, R24, 0x2, R6 ;  /* 0x0000000218117819 */ /* 0x000fe40000010206 */
[----:B------:R-:W-:-:S02]  /*5cc0*/  SHF.R.S32.HI R5, RZ, 0x1f, R20 ;  /* 0x0000001fff057819 */ /* 0x000fc40000011414 */
[----:B-1----:R-:W-:Y:S01]  /*5cd0*/  SHF.L.U64.HI R16, R21, 0x2, R7 ;  /* 0x0000000215107819 */ /* 0x002fe20000010207 */
[----:B------:R-:W-:Y:S01]  /*5ce0*/  STL [R1+0xc4], R17 ;  /* 0x0000c41101007387 */ /* 0x000fe20000100800 */
[----:B------:R-:W-:Y:S02]  /*5cf0*/  SHF.L.U64.HI R7, R20, 0x2, R5 ;  /* 0x0000000214077819 */ /* 0x000fe40000010205 */
[----:B------:R-:W-:Y:S01]  /*5d00*/  SHF.R.S32.HI R6, RZ, 0x1f, R15 ;  /* 0x0000001fff067819 */ /* 0x000fe2000001140f */
[----:B------:R-:W-:Y:S01]  /*5d10*/  STL [R1+0xc0], R16 ;  /* 0x0000c01001007387 */ /* 0x000fe20000100800 */
[----:B------:R-:W-:Y:S02]  /*5d20*/  SHF.R.S32.HI R5, RZ, 0x1f, R14 ;  /* 0x0000001fff057819 */ /* 0x000fe4000001140e */
[----:B------:R-:W-:Y:S01]  /*5d30*/  SHF.L.U64.HI R15, R15, 0x2, R6 ;  /* 0x000000020f0f7819 */ /* 0x000fe20000010206 */
[----:B------:R1:W-:Y:S01]  /*5d40*/  STL [R1+0xbc], R7 ;  /* 0x0000bc0701007387 */ /* 0x0003e20000100800 */
[----:B------:R-:W-:-:S02]  /*5d50*/  SHF.L.U64.HI R14, R14, 0x2, R5 ;  /* 0x000000020e0e7819 */ /* 0x000fc40000010205 */
[----:B------:R-:W-:Y:S01]  /*5d60*/  SHF.L.U64.HI R23, R26, 0x2, R23 ;  /* 0x000000021a177819 */ /* 0x000fe20000010217 */
[----:B------:R2:W-:Y:S01]  /*5d70*/  STL [R1+0xb8], R15 ;  /* 0x0000b80f01007387 */ /* 0x0005e20000100800 */
[----:B------:R-:W-:-:S03]  /*5d80*/  SHF.R.S32.HI R6, RZ, 0x1f, R12 ;  /* 0x0000001fff067819 */ /* 0x000fc6000001140c */
[----:B------:R-:W-:Y:S01]  /*5d90*/  STL [R1+0xb4], R14 ;  /* 0x0000b40e01007387 */ /* 0x000fe20000100800 */
[----:B------:R-:W-:Y:S02]  /*5da0*/  SHF.R.S32.HI R5, RZ, 0x1f, R8 ;  /* 0x0000001fff057819 */ /* 0x000fe40000011408 */
[----:B-1----:R-:W-:Y:S02]  /*5db0*/  SHF.R.S32.HI R7, RZ, 0x1f, R13 ;  /* 0x0000001fff077819 */ /* 0x002fe4000001140d */
[----:B------:R-:W-:Y:S02]  /*5dc0*/  SHF.L.U64.HI R6, R12, 0x2, R6 ;  /* 0x000000020c067819 */ /* 0x000fe40000010206 */
[----:B------:R-:W-:Y:S02]  /*5dd0*/  SHF.L.U64.HI R13, R13, 0x2, R7 ;  /* 0x000000020d0d7819 */ /* 0x000fe40000010207 */
[----:B------:R-:W-:Y:S02]  /*5de0*/  SHF.L.U64.HI R5, R8, 0x2, R5 ;  /* 0x0000000208057819 */ /* 0x000fe40000010205 */
[----:B------:R-:W-:Y:S01]  /*5df0*/  SHF.R.S32.HI R7, RZ, 0x1f, R11 ;  /* 0x0000001fff077819 */ /* 0x000fe2000001140b */
[----:B------:R-:W-:Y:S04]  /*5e00*/  STL [R1+0xb0], R13 ;  /* 0x0000b00d01007387 */ /* 0x000fe80000100800 */
[----:B------:R1:W-:Y:S04]  /*5e10*/  STL [R1+0xac], R6 ;  /* 0x0000ac0601007387 */ /* 0x0003e80000100800 */
[----:B--2---:R-:W2:Y:S01]  /*5e20*/  LDL.LU R15, [R1+0x18] ;  /* 0x00001800010f7983 */ /* 0x004ea20000300800 */
[----:B------:R-:W-:Y:S01]  /*5e30*/  SHF.L.U64.HI R11, R11, 0x2, R7 ;  /* 0x000000020b0b7819 */ /* 0x000fe20000010207 */
[----:B------:R-:W-:-:S02]  /*5e40*/  IMAD R8, R107, c[0x0][0x18c], RZ ;  /* 0x000063006b087a24 */ /* 0x000fc400078e02ff */
[----:B------:R3:W-:Y:S01]  /*5e50*/  STL [R1+0xa8], R5 ;  /* 0x0000a80501007387 */ /* 0x0007e20000100800 */
[----:B-1----:R-:W-:-:S03]  /*5e60*/  SHF.R.S32.HI R6, RZ, 0x1f, R10 ;  /* 0x0000001fff067819 */ /* 0x002fc6000001140a */
[----:B------:R-:W4:Y:S01]  /*5e70*/  LDL.LU R14, [R1+0x1c] ;  /* 0x00001c00010e7983 */ /* 0x000f220000300800 */
[----:B------:R-:W-:Y:S02]  /*5e80*/  SHF.L.U64.HI R6, R10, 0x2, R6 ;  /* 0x000000020a067819 */ /* 0x000fe40000010206 */
[----:B---3--:R-:W-:Y:S01]  /*5e90*/  SHF.R.S32.HI R5, RZ, 0x1f, R9 ;  /* 0x0000001fff057819 */ /* 0x008fe20000011409 */
[----:B------:R-:W-:Y:S03]  /*5ea0*/  STL [R1+0xa4], R11 ;  /* 0x0000a40b01007387 */ /* 0x000fe60000100800 */
[----:B------:R-:W-:Y:S01]  /*5eb0*/  SHF.L.U64.HI R5, R9, 0x2, R5 ;  /* 0x0000000209057819 */ /* 0x000fe20000010205 */
[----:B------:R1:W-:Y:S04]  /*5ec0*/  STL [R1+0xa0], R6 ;  /* 0x0000a00601007387 */ /* 0x0003e80000100800 */
[----:B------:R3:W-:Y:S04]  /*5ed0*/  STL [R1+0x9c], R5 ;  /* 0x00009c0501007387 */ /* 0x0007e80000100800 */
[----:B------:R-:W4:Y:S04]  /*5ee0*/  LDL.LU R28, [R1+0x20] ;  /* 0x00002000011c7983 */ /* 0x000f280000300800 */
[----:B------:R-:W4:Y:S04]  /*5ef0*/  LDL.LU R26, [R1+0x24] ;  /* 0x00002400011a7983 */ /* 0x000f280000300800 */
[----:B------:R-:W4:Y:S04]  /*5f00*/  LDL R21, [R1+0x28] ;  /* 0x0000280001157983 */ /* 0x000f280000100800 */
[----:B------:R-:W4:Y:S01]  /*5f10*/  LDL.LU R20, [R1+0x2c] ;  /* 0x00002c0001147983 */ /* 0x000f220000300800 */
[----:B------:R-:W-:Y:S01]  /*5f20*/  USHF.R.S32.HI UR9, URZ, 0x1f, UR5 ;  /* 0x0000001f3f097899 */ /* 0x000fe20008011405 */
[----:B------:R-:W-:Y:S01]  /*5f30*/  SHF.R.S32.HI R7, RZ, 0x1f, R8 ;  /* 0x0000001fff077819 */ /* 0x000fe20000011408 */
[----:B-1----:R-:W-:-:S02]  /*5f40*/  IMAD.U32 R6, RZ, RZ, UR5 ;  /* 0x00000005ff067e24 */ /* 0x002fc4000f8e00ff */
[----:B------:R-:W-:Y:S01]  /*5f50*/  IMAD.MOV.U32 R10, RZ, RZ, 0x7f ;  /* 0x0000007fff0a7424 */ /* 0x000fe200078e00ff */
[----:B------:R-:W-:Y:S01]  /*5f60*/  SHF.L.U64.HI R7, R8, 0x2, R7 ;  /* 0x0000000208077819 */ /* 0x000fe20000010207 */
[----:B------:R-:W-:Y:S01]  /*5f70*/  IMAD.U32 R8, RZ, RZ, UR9 ;  /* 0x00000009ff087e24 */ /* 0x000fe2000f8e00ff */
[C---:B------:R-:W-:Y:S01]  /*5f80*/  LOP3.LUT R9, R27.reuse, 0x1c, RZ, 0xc0, !PT ;  /* 0x0000001c1b097812 */ /* 0x040fe200078ec0ff */
[----:B---3--:R-:W-:Y:S01]  /*5f90*/  IMAD.U32 R5, RZ, RZ, UR11 ;  /* 0x0000000bff057e24 */ /* 0x008fe2000f8e00ff */
[----:B------:R-:W-:Y:S01]  /*5fa0*/  IADD3 R10, R10, c[0x0][0x180], RZ ;  /* 0x000060000a0a7a10 */ /* 0x000fe20007ffe0ff */
[----:B------:R-:W-:Y:S01]  /*5fb0*/  USHF.R.S32.HI UR10, URZ, 0x1f, UR6 ;  /* 0x0000001f3f0a7899 */ /* 0x000fe20008011406 */
[----:B------:R-:W-:Y:S01]  /*5fc0*/  LEA.HI.X R23, R6, R23, R8, 0x3, P0 ;  /* 0x0000001706177211 */ /* 0x000fe200000f1c08 */
[----:B------:R-:W-:Y:S01]  /*5fd0*/  USHF.L.U32 UR7, UR6, 0x3, URZ ;  /* 0x0000000306077899 */ /* 0x000fe2000800063f */
[----:B------:R-:W-:Y:S01]  /*5fe0*/  LOP3.LUT R6, R27, 0x3, RZ, 0xc0, !PT ;  /* 0x000000031b067812 */ /* 0x000fe200078ec0ff */
[----:B------:R-:W3:Y:S01]  /*5ff0*/  LDL.LU R60, [R1+0x30] ;  /* 0x00003000013c7983 */ /* 0x000ee20000300800 */
[----:B------:R-:W-:-:S02]  /*6000*/  SHF.R.S32.HI R13, RZ, 0x1f, R10 ;  /* 0x0000001fff0d7819 */ /* 0x000fc4000001140a */
[----:B------:R-:W-:Y:S01]  /*6010*/  LEA.HI R5, R5, R9, RZ, 0x1f ;  /* 0x0000000905057211 */ /* 0x000fe200078ff8ff */
[----:B------:R-:W-:Y:S01]  /*6020*/  IMAD R6, R6, 0x220, RZ ;  /* 0x0000022006067824 */ /* 0x000fe200078e02ff */
[----:B------:R-:W3:Y:S01]  /*6030*/  LDL.LU R39, [R1+0x34] ;  /* 0x0000340001277983 */ /* 0x000ee20000300800 */
[----:B------:R-:W-:Y:S01]  /*6040*/  USHF.L.U64.HI UR8, UR6, 0x3, UR10 ;  /* 0x0000000306087899 */ /* 0x000fe2000801020a */
[----:B------:R-:W-:Y:S02]  /*6050*/  LEA.HI R13, R13, R10, RZ, 0x7 ;  /* 0x0000000a0d0d7211 */ /* 0x000fe400078f38ff */
[----:B------:R-:W3:Y:S01]  /*6060*/  LDL.LU R38, [R1+0x38] ;  /* 0x0000380001267983 */ /* 0x000ee20000300800 */
[----:B------:R-:W-:-:S03]  /*6070*/  LOP3.LUT R25, R6, R5, RZ, 0x3c, !PT ;  /* 0x0000000506197212 */ /* 0x000fc600078e3cff */
[----:B------:R-:W3:Y:S04]  /*6080*/  LDL R37, [R1+0x3c] ;  /* 0x00003c0001257983 */ /* 0x000ee80000100800 */
[----:B------:R-:W3:Y:S04]  /*6090*/  LDL R36, [R1+0x40] ;  /* 0x0000400001247983 */ /* 0x000ee80000100800 */
[----:B------:R-:W3:Y:S04]  /*60a0*/  LDL R31, [R1+0x44] ;  /* 0x00004400011f7983 */ /* 0x000ee80000100800 */
[----:B------:R-:W3:Y:S04]  /*60b0*/  LDL R30, [R1+0x48] ;  /* 0x00004800011e7983 */ /* 0x000ee80000100800 */
[----:B------:R-:W3:Y:S04]  /*60c0*/  LDL R29, [R1+0x4c] ;  /* 0x00004c00011d7983 */ /* 0x000ee80000100800 */
[----:B------:R-:W-:Y:S04]  /*60d0*/  STL [R1+0x98], R25 ;  /* 0x0000981901007387 */ /* 0x000fe80000100800 */
[----:B------:R-:W3:Y:S04]  /*60e0*/  LDL R61, [R1+0x64] ;  /* 0x00006400013d7983 */ /* 0x000ee80000100800 */
[----:B------:R-:W3:Y:S01]  /*60f0*/  LDL R62, [R1+0x60] ;  /* 0x00006000013e7983 */ /* 0x000ee20000100800 */
[----:B--2---:R-:W-:-:S02]  /*6100*/  SHF.R.S32.HI R9, RZ, 0x1f, R15 ;  /* 0x0000001fff097819 */ /* 0x004fc4000001140f */
[C---:B------:R-:W-:Y:S02]  /*6110*/  LEA R11, P0, R15.reuse, UR7, 0x2 ;  /* 0x000000070f0b7c11 */ /* 0x040fe4000f8010ff */
[----:B----4-:R-:W-:Y:S02]  /*6120*/  SHF.R.S32.HI R10, RZ, 0x1f, R14 ;  /* 0x0000001fff0a7819 */ /* 0x010fe4000001140e */
[C---:B------:R-:W-:Y:S02]  /*6130*/  LEA R8, P1, R14.reuse, UR7, 0x2 ;  /* 0x000000070e087c11 */ /* 0x040fe4000f8210ff */
[----:B------:R-:W-:Y:S02]  /*6140*/  LEA.HI.X R9, R15, UR8, R9, 0x2, P0 ;  /* 0x000000080f097c11 */ /* 0x000fe400080f1409 */
[----:B------:R-:W-:Y:S02]  /*6150*/  LEA.HI.X R10, R14, UR8, R10, 0x2, P1 ;  /* 0x000000080e0a7c11 */ /* 0x000fe400088f140a */
[----:B------:R-:W-:-:S02]  /*6160*/  SHF.R.S32.HI R14, RZ, 0x1f, R28 ;  /* 0x0000001fff0e7819 */ /* 0x000fc4000001141c */
[----:B------:R-:W-:Y:S02]  /*6170*/  LEA R15, P0, R28, UR7, 0x2 ;  /* 0x000000071c0f7c11 */ /* 0x000fe4000f8010ff */
[----:B------:R-:W-:Y:S02]  /*6180*/  SHF.R.S32.HI R78, RZ, 0x1f, R21 ;  /* 0x0000001fff4e7819 */ /* 0x000fe40000011415 */
[C---:B------:R-:W-:Y:S02]  /*6190*/  LEA R79, P2, R21.reuse, UR7, 0x2 ;  /* 0x00000007154f7c11 */ /* 0x040fe4000f8410ff */
[----:B------:R-:W-:Y:S02]  /*61a0*/  SHF.R.S32.HI R80, RZ, 0x1f, R20 ;  /* 0x0000001fff507819 */ /* 0x000fe40000011414 */
[----:B------:R-:W-:Y:S02]  /*61b0*/  LEA R81, P3, R20, UR7, 0x2 ;  /* 0x0000000714517c11 */ /* 0x000fe4000f8610ff */
[----:B------:R-:W-:-:S02]  /*61c0*/  LEA.HI.X R78, R21, UR8, R78, 0x2, P2 ;  /* 0x00000008154e7c11 */ /* 0x000fc400090f144e */
[----:B------:R-:W-:Y:S01]  /*61d0*/  SHF.R.S32.HI R76, RZ, 0x1f, R26 ;  /* 0x0000001fff4c7819 */ /* 0x000fe2000001141a */
[----:B------:R-:W2:Y:S01]  /*61e0*/  LDL R21, [R1+0x54] ;  /* 0x0000540001157983 */ /* 0x000ea20000100800 */
[----:B------:R-:W-:Y:S02]  /*61f0*/  LEA R77, P1, R26, UR7, 0x2 ;  /* 0x000000071a4d7c11 */ /* 0x000fe4000f8210ff */
[----:B------:R-:W-:Y:S02]  /*6200*/  LEA.HI.X R80, R20, UR8, R80, 0x2, P3 ;  /* 0x0000000814507c11 */ /* 0x000fe400098f1450 */
[----:B------:R-:W-:Y:S01]  /*6210*/  LEA.HI.X R14, R28, UR8, R14, 0x2, P0 ;  /* 0x000000081c0e7c11 */ /* 0x000fe200080f140e */
[----:B------:R-:W4:Y:S01]  /*6220*/  LDL R20, [R1+0x58] ;  /* 0x0000580001147983 */ /* 0x000f220000100800 */
[----:B------:R-:W-:-:S03]  /*6230*/  LEA.HI.X R76, R26, UR8, R76, 0x2, P1 ;  /* 0x000000081a4c7c11 */ /* 0x000fc600088f144c */
[----:B------:R-:W4:Y:S04]  /*6240*/  LDL R28, [R1+0x50] ;  /* 0x00005000011c7983 */ /* 0x000f280000100800 */
[----:B------:R-:W4:Y:S01]  /*6250*/  LDL R26, [R1+0x5c] ;  /* 0x00005c00011a7983 */ /* 0x000f220000100800 */
[----:B---3--:R-:W-:Y:S02]  /*6260*/  SHF.R.S32.HI R82, RZ, 0x1f, R60 ;  /* 0x0000001fff527819 */ /* 0x008fe4000001143c */
[----:B------:R-:W-:Y:S02]  /*6270*/  SHF.R.S32.HI R84, RZ, 0x1f, R39 ;  /* 0x0000001fff547819 */ /* 0x000fe40000011427 */
[----:B------:R-:W-:Y:S02]  /*6280*/  LEA R83, P0, R60, UR7, 0x2 ;  /* 0x000000073c537c11 */ /* 0x000fe4000f8010ff */
[----:B------:R-:W-:-:S02]  /*6290*/  LEA R85, P1, R39, UR7, 0x2 ;  /* 0x0000000727557c11 */ /* 0x000fc4000f8210ff */
[----:B------:R-:W-:Y:S02]  /*62a0*/  SHF.R.S32.HI R86, RZ, 0x1f, R38 ;  /* 0x0000001fff567819 */ /* 0x000fe40000011426 */
[----:B------:R-:W-:Y:S02]  /*62b0*/  LEA R87, P2, R38, UR7, 0x2 ;  /* 0x0000000726577c11 */ /* 0x000fe4000f8410ff */
[----:B------:R-:W-:Y:S02]  /*62c0*/  LEA.HI.X R82, R60, UR8, R82, 0x2, P0 ;  /* 0x000000083c527c11 */ /* 0x000fe400080f1452 */
[----:B------:R-:W-:Y:S01]  /*62d0*/  LEA.HI.X R84, R39, UR8, R84, 0x2, P1 ;  /* 0x0000000827547c11 */ /* 0x000fe200088f1454 */
[----:B------:R-:W3:Y:S01]  /*62e0*/  LDL R60, [R1+0x68] ;  /* 0x00006800013c7983 */ /* 0x000ee20000100800 */
[----:B------:R-:W-:Y:S02]  /*62f0*/  SHF.R.S32.HI R88, RZ, 0x1f, R37 ;  /* 0x0000001fff587819 */ /* 0x000fe40000011425 */
[----:B------:R-:W-:Y:S01]  /*6300*/  LEA R89, P3, R37, UR7, 0x2 ;  /* 0x0000000725597c11 */ /* 0x000fe2000f8610ff */
[----:B------:R-:W3:Y:S01]  /*6310*/  LDL R39, [R1+0x6c] ;  /* 0x00006c0001277983 */ /* 0x000ee20000100800 */
[----:B------:R-:W-:-:S02]  /*6320*/  SHF.R.S32.HI R90, RZ, 0x1f, R36 ;  /* 0x0000001fff5a7819 */ /* 0x000fc40000011424 */
[----:B------:R-:W-:Y:S02]  /*6330*/  SHF.R.S32.HI R92, RZ, 0x1f, R31 ;  /* 0x0000001fff5c7819 */ /* 0x000fe4000001141f */
[----:B------:R-:W-:Y:S02]  /*6340*/  LEA R91, P0, R36, UR7, 0x2 ;  /* 0x00000007245b7c11 */ /* 0x000fe4000f8010ff */
[----:B------:R-:W-:Y:S02]  /*6350*/  LEA R93, P1, R31, UR7, 0x2 ;  /* 0x000000071f5d7c11 */ /* 0x000fe4000f8210ff */
[----:B------:R-:W-:Y:S02]  /*6360*/  LEA.HI.X R86, R38, UR8, R86, 0x2, P2 ;  /* 0x0000000826567c11 */ /* 0x000fe400090f1456 */
[----:B------:R-:W-:Y:S01]  /*6370*/  SHF.R.S32.HI R94, RZ, 0x1f, R30 ;  /* 0x0000001fff5e7819 */ /* 0x000fe2000001141e */
[----:B------:R-:W3:Y:S01]  /*6380*/  LDL R38, [R1+0x70] ;  /* 0x0000700001267983 */ /* 0x000ee20000100800 */
[----:B------:R-:W-:-:S02]  /*6390*/  LEA R95, P2, R30, UR7, 0x2 ;  /* 0x000000071e5f7c11 */ /* 0x000fc4000f8410ff */
[----:B------:R-:W-:Y:S02]  /*63a0*/  LEA.HI.X R88, R37, UR8, R88, 0x2, P3 ;  /* 0x0000000825587c11 */ /* 0x000fe400098f1458 */
[----:B------:R-:W-:Y:S01]  /*63b0*/  LEA.HI.X R90, R36, UR8, R90, 0x2, P0 ;  /* 0x00000008245a7c11 */ /* 0x000fe200080f145a */
[----:B------:R-:W3:Y:S01]  /*63c0*/  LDL R37, [R1+0x74] ;  /* 0x0000740001257983 */ /* 0x000ee20000100800 */
[----:B------:R-:W-:Y:S02]  /*63d0*/  LEA.HI.X R92, R31, UR8, R92, 0x2, P1 ;  /* 0x000000081f5c7c11 */ /* 0x000fe400088f145c */
[----:B------:R-:W-:Y:S01]  /*63e0*/  SHF.R.S32.HI R96, RZ, 0x1f, R29 ;  /* 0x0000001fff607819 */ /* 0x000fe2000001141d */
[----:B------:R-:W3:Y:S01]  /*63f0*/  LDL R36, [R1+0x78] ;  /* 0x0000780001247983 */ /* 0x000ee20000100800 */
[C---:B------:R-:W-:Y:S02]  /*6400*/  LEA R97, P3, R29.reuse, UR7, 0x2 ;  /* 0x000000071d617c11 */ /* 0x040fe4000f8610ff */
[----:B------:R-:W-:Y:S01]  /*6410*/  LEA.HI.X R94, R30, UR8, R94, 0x2, P2 ;  /* 0x000000081e5e7c11 */ /* 0x000fe200090f145e */
[----:B------:R-:W3:Y:S01]  /*6420*/  LDL R31, [R1+0x7c] ;  /* 0x00007c00011f7983 */ /* 0x000ee20000100800 */
[----:B------:R-:W-:-:S03]  /*6430*/  LEA.HI.X R96, R29, UR8, R96, 0x2, P3 ;  /* 0x000000081d607c11 */ /* 0x000fc600098f1460 */
[----:B------:R-:W3:Y:S04]  /*6440*/  LDL R29, [R1+0x84] ;  /* 0x00008400011d7983 */ /* 0x000ee80000100800 */
[----:B------:R-:W3:Y:S01]  /*6450*/  LDL R30, [R1+0x80] ;  /* 0x00008000011e7983 */ /* 0x000ee20000100800 */
[----:B--2---:R-:W-:Y:S02]  /*6460*/  SHF.R.S32.HI R100, RZ, 0x1f, R21 ;  /* 0x0000001fff647819 */ /* 0x004fe40000011415 */
[----:B------:R-:W-:Y:S02]  /*6470*/  LEA R101, P1, R21, UR7, 0x2 ;  /* 0x0000000715657c11 */ /* 0x000fe4000f8210ff */
[----:B----4-:R-:W-:Y:S02]  /*6480*/  SHF.R.S32.HI R102, RZ, 0x1f, R20 ;  /* 0x0000001fff667819 */ /* 0x010fe40000011414 */
[----:B------:R-:W-:-:S02]  /*6490*/  LEA R103, P2, R20, UR7, 0x2 ;  /* 0x0000000714677c11 */ /* 0x000fc4000f8410ff */
[----:B------:R-:W-:Y:S02]  /*64a0*/  SHF.R.S32.HI R98, RZ, 0x1f, R28 ;  /* 0x0000001fff627819 */ /* 0x000fe4000001141c */
[----:B------:R-:W-:Y:S02]  /*64b0*/  LEA R99, P0, R28, UR7, 0x2 ;  /* 0x000000071c637c11 */ /* 0x000fe4000f8010ff */
[----:B------:R-:W-:Y:S02]  /*64c0*/  LEA.HI.X R100, R21, UR8, R100, 0x2, P1 ;  /* 0x0000000815647c11 */ /* 0x000fe400088f1464 */
[----:B------:R-:W-:Y:S01]  /*64d0*/  SHF.R.S32.HI R104, RZ, 0x1f, R26 ;  /* 0x0000001fff687819 */ /* 0x000fe2000001141a */
[----:B------:R-:W2:Y:S01]  /*64e0*/  LDL R21, [R1+0x88] ;  /* 0x0000880001157983 */ /* 0x000ea20000100800 */
[----:B------:R-:W-:Y:S02]  /*64f0*/  LEA R105, P3, R26, UR7, 0x2 ;  /* 0x000000071a697c11 */ /* 0x000fe4000f8610ff */
[----:B------:R-:W-:-:S02]  /*6500*/  LEA.HI.X R102, R20, UR8, R102, 0x2, P2 ;  /* 0x0000000814667c11 */ /* 0x000fc400090f1466 */
[----:B------:R-:W-:Y:S01]  /*6510*/  LEA.HI.X R98, R28, UR8, R98, 0x2, P0 ;  /* 0x000000081c627c11 */ /* 0x000fe200080f1462 */
[----:B------:R-:W4:Y:S01]  /*6520*/  LDL R20, [R1+0x8c] ;  /* 0x00008c0001147983 */ /* 0x000f220000100800 */
[----:B------:R-:W-:-:S03]  /*6530*/  LEA.HI.X R104, R26, UR8, R104, 0x2, P3 ;  /* 0x000000081a687c11 */ /* 0x000fc600098f1468 */
[----:B------:R-:W4:Y:S04]  /*6540*/  LDL.LU R28, [R1+0x90] ;  /* 0x00009000011c7983 */ /* 0x000f280000300800 */
[----:B------:R-:W4:Y:S01]  /*6550*/  LDL.LU R26, [R1+0x94] ;  /* 0x00009400011a7983 */ /* 0x000f220000300800 */
[----:B------:R-:W-:Y:S02]  /*6560*/  SHF.R.S32.HI R108, RZ, 0x1f, R61 ;  /* 0x0000001fff6c7819 */ /* 0x000fe4000001143d */
[----:B---3--:R-:W-:Y:S02]  /*6570*/  SHF.R.S32.HI R110, RZ, 0x1f, R60 ;  /* 0x0000001fff6e7819 */ /* 0x008fe4000001143c */
[----:B------:R-:W-:Y:S02]  /*6580*/  LEA R109, P1, R61, UR7, 0x2 ;  /* 0x000000073d6d7c11 */ /* 0x000fe4000f8210ff */
[----:B------:R-:W-:-:S02]  /*6590*/  LEA R111, P2, R60, UR7, 0x2 ;  /* 0x000000073c6f7c11 */ /* 0x000fc4000f8410ff */
[----:B------:R-:W-:Y:S02]  /*65a0*/  LEA.HI.X R108, R61, UR8, R108, 0x2, P1 ;  /* 0x000000083d6c7c11 */ /* 0x000fe400088f146c */
[----:B------:R-:W-:Y:S02]  /*65b0*/  LEA.HI.X R110, R60, UR8, R110, 0x2, P2 ;  /* 0x000000083c6e7c11 */ /* 0x000fe400090f146e */
[----:B------:R-:W-:Y:S02]  /*65c0*/  SHF.R.S32.HI R106, RZ, 0x1f, R62 ;  /* 0x0000001fff6a7819 */ /* 0x000fe4000001143e */
[----:B------:R-:W-:Y:S02]  /*65d0*/  SHF.R.S32.HI R112, RZ, 0x1f, R39 ;  /* 0x0000001fff707819 */ /* 0x000fe40000011427 */
[----:B------:R-:W-:Y:S02]  /*65e0*/  SHF.R.S32.HI R116, RZ, 0x1f, R37 ;  /* 0x0000001fff747819 */ /* 0x000fe40000011425 */
[----:B------:R-:W-:-:S02]  /*65f0*/  LEA R117, P1, R37, UR7, 0x2 ;  /* 0x0000000725757c11 */ /* 0x000fc4000f8210ff */
[----:B------:R-:W-:Y:S02]  /*6600*/  SHF.R.S32.HI R118, RZ, 0x1f, R36 ;  /* 0x0000001fff767819 */ /* 0x000fe40000011424 */
[C---:B------:R-:W-:Y:S02]  /*6610*/  LEA R119, P2, R36.reuse, UR7, 0x2 ;  /* 0x0000000724777c11 */ /* 0x040fe4000f8410ff */
[----:B------:R-:W-:Y:S02]  /*6620*/  LEA.HI.X R116, R37, UR8, R116, 0x2, P1 ;  /* 0x0000000825747c11 */ /* 0x000fe400088f1474 */
[----:B------:R-:W-:Y:S02]  /*6630*/  LEA.HI.X R118, R36, UR8, R118, 0x2, P2 ;  /* 0x0000000824767c11 */ /* 0x000fe400090f1476 */
[----:B------:R-:W-:Y:S02]  /*6640*/  SHF.R.S32.HI R124, RZ, 0x1f, R29 ;  /* 0x0000001fff7c7819 */ /* 0x000fe4000001141d */
[----:B------:R-:W-:-:S02]  /*6650*/  LEA R125, P1, R29, UR7, 0x2 ;  /* 0x000000071d7d7c11 */ /* 0x000fc4000f8210ff */
[C---:B------:R-:W-:Y:S02]  /*6660*/  LEA R107, P0, R62.reuse, UR7, 0x2 ;  /* 0x000000073e6b7c11 */ /* 0x040fe4000f8010ff */
[----:B------:R-:W-:Y:S02]  /*6670*/  LEA R113, P3, R39, UR7, 0x2 ;  /* 0x0000000727717c11 */ /* 0x000fe4000f8610ff */
[----:B------:R-:W-:Y:S02]  /*6680*/  LEA.HI.X R124, R29, UR8, R124, 0x2, P1 ;  /* 0x000000081d7c7c11 */ /* 0x000fe400088f147c */
[----:B------:R-:W-:Y:S02]  /*6690*/  LOP3.LUT R24, R27, 0x7, RZ, 0xc0, !PT ;  /* 0x000000071b187812 */ /* 0x000fe400078ec0ff */
[----:B------:R-:W-:Y:S02]  /*66a0*/  LEA.HI.X R106, R62, UR8, R106, 0x2, P0 ;  /* 0x000000083e6a7c11 */ /* 0x000fe400080f146a */
[----:B------:R-:W-:-:S02]  /*66b0*/  LEA.HI.X R112, R39, UR8, R112, 0x2, P3 ;  /* 0x0000000827707c11 */ /* 0x000fc400098f1470 */
[----:B------:R-:W-:Y:S02]  /*66c0*/  SHF.R.S32.HI R114, RZ, 0x1f, R38 ;  /* 0x0000001fff727819 */ /* 0x000fe40000011426 */
[----:B------:R-:W-:Y:S02]  /*66d0*/  SHF.R.S32.HI R120, RZ, 0x1f, R31 ;  /* 0x0000001fff787819 */ /* 0x000fe4000001141f */
[C---:B------:R-:W-:Y:S02]  /*66e0*/  LEA R115, P0, R38.reuse, UR7, 0x2 ;  /* 0x0000000726737c11 */ /* 0x040fe4000f8010ff */
[----:B------:R-:W-:Y:S01]  /*66f0*/  LEA R121, P3, R31, UR7, 0x2 ;  /* 0x000000071f797c11 */ /* 0x000fe2000f8610ff */
[----:B------:R-:W-:Y:S01]  /*6700*/  IMAD.SHL.U32 R12, R27, 0x2, RZ ;  /* 0x000000021b0c7824 */ /* 0x000fe200078e00ff */
[----:B------:R-:W-:Y:S01]  /*6710*/  LEA.HI.X R114, R38, UR8, R114, 0x2, P0 ;  /* 0x0000000826727c11 */ /* 0x000fe200080f1472 */
[----:B------:R-:W-:Y:S01]  /*6720*/  IMAD.SHL.U32 R17, R24, 0x10, RZ ;  /* 0x0000001018117824 */ /* 0x000fe200078e00ff */
[----:B------:R-:W-:-:S02]  /*6730*/  LEA.HI.X R120, R31, UR8, R120, 0x2, P3 ;  /* 0x000000081f787c11 */ /* 0x000fc400098f1478 */
[----:B------:R-:W-:Y:S02]  /*6740*/  SHF.R.S32.HI R122, RZ, 0x1f, R30 ;  /* 0x0000001fff7a7819 */ /* 0x000fe4000001141e */
[C---:B------:R-:W-:Y:S02]  /*6750*/  LEA R123, P0, R30.reuse, UR7, 0x2 ;  /* 0x000000071e7b7c11 */ /* 0x040fe4000f8010ff */
[----:B------:R-:W-:Y:S02]  /*6760*/  LOP3.LUT R17, R17, 0x30, R12, 0x78, !PT ;  /* 0x0000003011117812 */ /* 0x000fe400078e780c */
[----:B------:R-:W-:Y:S02]  /*6770*/  LEA.HI.X R122, R30, UR8, R122, 0x2, P0 ;  /* 0x000000081e7a7c11 */ /* 0x000fe400080f147a */
[----:B------:R-:W-:Y:S02]  /*6780*/  IADD3 R11, P4, R11, c[0x0][0x168], RZ ;  /* 0x00005a000b0b7a10 */ /* 0x000fe40007f9e0ff */
[----:B------:R-:W-:-:S02]  /*6790*/  IADD3 R8, P5, R8, c[0x0][0x168], RZ ;  /* 0x00005a0008087a10 */ /* 0x000fc40007fbe0ff */
[----:B------:R-:W-:Y:S02]  /*67a0*/  IADD3.X R9, R9, c[0x0][0x16c], RZ, P4, !PT ;  /* 0x00005b0009097a10 */ /* 0x000fe400027fe4ff */
[----:B------:R-:W-:Y:S02]  /*67b0*/  IADD3 R83, P4, R83, c[0x0][0x168], RZ ;  /* 0x00005a0053537a10 */ /* 0x000fe40007f9e0ff */
[----:B------:R-:W-:Y:S02]  /*67c0*/  IADD3.X R10, R10, c[0x0][0x16c], RZ, P5, !PT ;  /* 0x00005b000a0a7a10 */ /* 0x000fe40002ffe4ff */
[----:B------:R-:W-:Y:S02]  /*67d0*/  IADD3.X R82, R82, c[0x0][0x16c], RZ, P4, !PT ;  /* 0x00005b0052527a10 */ /* 0x000fe400027fe4ff */
[----:B------:R-:W-:Y:S02]  /*67e0*/  IADD3 R85, P5, R85, c[0x0][0x168], RZ ;  /* 0x00005a0055557a10 */ /* 0x000fe40007fbe0ff */
[----:B------:R-:W-:-:S02]  /*67f0*/  IADD3 R95, P4, R95, c[0x0][0x168], RZ ;  /* 0x00005a005f5f7a10 */ /* 0x000fc40007f9e0ff */
[----:B------:R-:W-:Y:S02]  /*6800*/  IADD3.X R84, R84, c[0x0][0x16c], RZ, P5, !PT ;  /* 0x00005b0054547a10 */ /* 0x000fe40002ffe4ff */
[----:B------:R-:W-:Y:S01]  /*6810*/  IADD3.X R94, R94, c[0x0][0x16c], RZ, P4, !PT ;  /* 0x00005b005e5e7a10 */ /* 0x000fe200027fe4ff */
[----:B------:R-:W-:Y:S01]  /*6820*/  IMAD R17, R24, 0x200, R17 ;  /* 0x0000020018117824 */ /* 0x000fe200078e0211 */
[----:B------:R-:W-:Y:S02]  /*6830*/  IADD3 R97, P5, R97, c[0x0][0x168], RZ ;  /* 0x00005a0061617a10 */ /* 0x000fe40007fbe0ff */
[----:B------:R-:W-:Y:S01]  /*6840*/  IADD3 R107, P4, R107, c[0x0][0x168], RZ ;  /* 0x00005a006b6b7a10 */ /* 0x000fe20007f9e0ff */
[----:B------:R-:W-:Y:S01]  /*6850*/  IMAD.SHL.U32 R24, R27, 0x80, RZ ;  /* 0x000000801b187824 */ /* 0x000fe200078e00ff */
[----:B------:R-:W-:Y:S02]  /*6860*/  IADD3.X R96, R96, c[0x0][0x16c], RZ, P5, !PT ;  /* 0x00005b0060607a10 */ /* 0x000fe40002ffe4ff */
[----:B------:R-:W-:-:S02]  /*6870*/  IADD3.X R106, R106, c[0x0][0x16c], RZ, P4, !PT ;  /* 0x00005b006a6a7a10 */ /* 0x000fc400027fe4ff */
[----:B------:R-:W-:Y:S02]  /*6880*/  IADD3 R109, P5, R109, c[0x0][0x168], RZ ;  /* 0x00005a006d6d7a10 */ /* 0x000fe40007fbe0ff */
[----:B------:R-:W-:Y:S02]  /*6890*/  IADD3 R119, P4, R119, c[0x0][0x168], RZ ;  /* 0x00005a0077777a10 */ /* 0x000fe40007f9e0ff */
[----:B------:R-:W-:Y:S02]  /*68a0*/  LOP3.LUT R24, R24, 0x3000, RZ, 0xc0, !PT ;  /* 0x0000300018187812 */ /* 0x000fe400078ec0ff */
[----:B------:R-:W-:Y:S02]  /*68b0*/  IADD3.X R108, R108, c[0x0][0x16c], RZ, P5, !PT ;  /* 0x00005b006c6c7a10 */ /* 0x000fe40002ffe4ff */
[----:B------:R-:W-:Y:S02]  /*68c0*/  IADD3.X R118, R118, c[0x0][0x16c], RZ, P4, !PT ;  /* 0x00005b0076767a10 */ /* 0x000fe400027fe4ff */
[----:B------:R-:W-:Y:S01]  /*68d0*/  IADD3 R121, P5, R121, c[0x0][0x168], RZ ;  /* 0x00005a0079797a10 */ /* 0x000fe20007fbe0ff */
[----:B------:R-:W-:Y:S03]  /*68e0*/  STL [R1+0x34], R24 ;  /* 0x0000341801007387 */ /* 0x000fe60000100800 */
[----:B------:R-:W-:-:S02]  /*68f0*/  IADD3.X R120, R120, c[0x0][0x16c], RZ, P5, !PT ;  /* 0x00005b0078787a10 */ /* 0x000fc40002ffe4ff */
[C---:B------:R-:W-:Y:S02]  /*6900*/  LOP3.LUT R29, R0.reuse, 0x7c, RZ, 0xfc, !PT ;  /* 0x0000007c001d7812 */ /* 0x040fe400078efcff */
[----:B------:R-:W-:-:S03]  /*6910*/  LOP3.LUT R27, R0, 0x74, RZ, 0xfc, !PT ;  /* 0x00000074001b7812 */ /* 0x000fc600078efcff */
[----:B------:R-:W-:Y:S01]  /*6920*/  IMAD R29, R29, c[0x0][0x188], RZ ;  /* 0x000062001d1d7a24 */ /* 0x000fe200078e02ff */
[C---:B------:R-:W-:Y:S01]  /*6930*/  LOP3.LUT R29, R0.reuse, 0x6c, RZ, 0xfc, !PT ;  /* 0x0000006c001d7812 */ /* 0x040fe200078efcff */
[----:B------:R-:W-:Y:S01]  /*6940*/  IMAD R27, R27, c[0x0][0x188], RZ ;  /* 0x000062001b1b7a24 */ /* 0x000fe200078e02ff */
        /* <DEDUP_REMOVED lines=12> */
[----:B------:R-:W-:Y:S02]  /*6a10*/  LOP3.LUT R27, R0, 0x34, RZ, 0xfc, !PT ;  /* 0x00000034001b7812 */ /* 0x000fe400078efcff */
[----:B------:R-:W-:Y:S01]  /*6a20*/  SHF.R.S32.HI R13, RZ, 0x7, R13 ;  /* 0x00000007ff0d7819 */ /* 0x000fe2000001140d */
[----:B------:R-:W-:Y:S01]  /*6a30*/  IMAD R29, R29, c[0x0][0x188], RZ ;  /* 0x000062001d1d7a24 */ /* 0x000fe200078e02ff */
[----:B------:R-:W-:Y:S01]  /*6a40*/  CS2R R56, SRZ ;  /* 0x0000000000387805 */ /* 0x000fe2000001ff00 */
[----:B------:R-:W-:Y:S01]  /*6a50*/  IMAD R27, R27, c[0x0][0x188], RZ ;  /* 0x000062001b1b7a24 */ /* 0x000fe200078e02ff */
        /* <DEDUP_REMOVED lines=13> */
[----:B------:R-:W-:-:S02]  /*6b30*/  USHF.L.U32 UR14, UR6, 0x2, URZ ;  /* 0x00000002060e7899 */ /* 0x000fc4000800063f */
[----:B------:R-:W-:Y:S02]  /*6b40*/  USHF.L.U64.HI UR10, UR6, 0x2, UR10 ;  /* 0x00000002060a7899 */ /* 0x000fe4000801020a */
[----:B------:R-:W-:Y:S02]  /*6b50*/  USHF.L.U64.HI UR9, UR5, 0x2, UR9 ;  /* 0x0000000205097899 */ /* 0x000fe40008010209 */
[----:B------:R-:W-:Y:S01]  /*6b60*/  UMOV UR6, 0xffffffff ;  /* 0xffffffff00067882 */ /* 0x000fe20000000000 */
[----:B--2---:R-:W-:Y:S02]  /*6b70*/  SHF.R.S32.HI R18, RZ, 0x1f, R21 ;  /* 0x0000001fff127819 */ /* 0x004fe40000011415 */
[----:B------:R-:W-:-:S04]  /*6b80*/  LEA R6, P2, R21, UR7, 0x2 ;  /* 0x0000000715067c11 */ /* 0x000fc8000f8410ff */
[----:B------:R-:W-:Y:S02]  /*6b90*/  LEA.HI.X R18, R21, UR8, R18, 0x2, P2 ;  /* 0x0000000815127c11 */ /* 0x000fe400090f1412 */
[----:B----4-:R-:W-:Y:S02]  /*6ba0*/  SHF.R.S32.HI R19, RZ, 0x1f, R20 ;  /* 0x0000001fff137819 */ /* 0x010fe40000011414 */
[----:B------:R-:W-:Y:S02]  /*6bb0*/  SHF.R.S32.HI R21, RZ, 0x1f, R26 ;  /* 0x0000001fff157819 */ /* 0x000fe4000001141a */
[----:B------:R-:W-:Y:S02]  /*6bc0*/  LEA R16, P1, R26, UR7, 0x2 ;  /* 0x000000071a107c11 */ /* 0x000fe4000f8210ff */
[----:B------:R-:W-:Y:S02]  /*6bd0*/  LEA R5, P3, R20, UR7, 0x2 ;  /* 0x0000000714057c11 */ /* 0x000fe4000f8610ff */
[----:B------:R-:W-:-:S02]  /*6be0*/  LEA.HI.X R21, R26, UR8, R21, 0x2, P1 ;  /* 0x000000081a157c11 */ /* 0x000fc400088f1415 */
[----:B------:R-:W-:Y:S02]  /*6bf0*/  LOP3.LUT R26, R0, 0x70, RZ, 0xfc, !PT ;  /* 0x00000070001a7812 */ /* 0x000fe400078efcff */
[----:B------:R-:W-:Y:S02]  /*6c00*/  LEA.HI.X R19, R20, UR8, R19, 0x2, P3 ;  /* 0x0000000814137c11 */ /* 0x000fe400098f1413 */
[----:B------:R-:W-:Y:S01]  /*6c10*/  SHF.R.S32.HI R20, RZ, 0x1f, R28 ;  /* 0x0000001fff147819 */ /* 0x000fe2000001141c */
[----:B------:R-:W-:Y:S01]  /*6c20*/  IMAD R26, R26, c[0x0][0x188], RZ ;  /* 0x000062001a1a7a24 */ /* 0x000fe200078e02ff */
[----:B------:R-:W-:Y:S02]  /*6c30*/  LEA R12, P0, R28, UR7, 0x2 ;  /* 0x000000071c0c7c11 */ /* 0x000fe4000f8010ff */
[----:B------:R-:W-:Y:S02]  /*6c40*/  LOP3.LUT R26, R0, 0x60, RZ, 0xfc, !PT ;  /* 0x00000060001a7812 */ /* 0x000fe400078efcff */
[----:B------:R-:W-:-:S02]  /*6c50*/  LEA.HI.X R20, R28, UR8, R20, 0x2, P0 ;  /* 0x000000081c147c11 */ /* 0x000fc400080f1414 */
[----:B------:R-:W-:Y:S01]  /*6c60*/  IADD3 R79, P1, R79, c[0x0][0x168], RZ ;  /* 0x00005a004f4f7a10 */ /* 0x000fe20007f3e0ff */
[----:B------:R-:W-:Y:S01]  /*6c70*/  IMAD R26, R26, c[0x0][0x188], RZ ;  /* 0x000062001a1a7a24 */ /* 0x000fe200078e02ff */
[----:B------:R-:W-:Y:S02]  /*6c80*/  IADD3 R81, P0, R81, c[0x0][0x168], RZ ;  /* 0x00005a0051517a10 */ /* 0x000fe40007f1e0ff */
[----:B------:R-:W-:Y:S02]  /*6c90*/  LOP3.LUT R26, R0, 0x50, RZ, 0xfc, !PT ;  /* 0x00000050001a7812 */ /* 0x000fe400078efcff */
[----:B------:R-:W-:Y:S02]  /*6ca0*/  IADD3 R15, P3, R15, c[0x0][0x168], RZ ;  /* 0x00005a000f0f7a10 */ /* 0x000fe40007f7e0ff */
[----:B------:R-:W-:Y:S02]  /*6cb0*/  IADD3.X R78, R78, c[0x0][0x16c], RZ, P1, !PT ;  /* 0x00005b004e4e7a10 */ /* 0x000fe40000ffe4ff */
[----:B------:R-:W-:-:S02]  /*6cc0*/  IADD3 R91, P1, R91, c[0x0][0x168], RZ ;  /* 0x00005a005b5b7a10 */ /* 0x000fc40007f3e0ff */
[----:B------:R-:W-:Y:S01]  /*6cd0*/  IADD3.X R80, R80, c[0x0][0x16c], RZ, P0, !PT ;  /* 0x00005b0050507a10 */ /* 0x000fe200007fe4ff */
[----:B------:R-:W-:Y:S01]  /*6ce0*/  IMAD R26, R26, c[0x0][0x188], RZ ;  /* 0x000062001a1a7a24 */ /* 0x000fe200078e02ff */
[----:B------:R-:W-:Y:S02]  /*6cf0*/  IADD3 R93, P0, R93, c[0x0][0x168], RZ ;  /* 0x00005a005d5d7a10 */ /* 0x000fe40007f1e0ff */
[----:B------:R-:W-:Y:S02]  /*6d00*/  IADD3.X R14, R14, c[0x0][0x16c], RZ, P3, !PT ;  /* 0x00005b000e0e7a10 */ /* 0x000fe40001ffe4ff */
[----:B------:R-:W-:Y:S02]  /*6d10*/  LOP3.LUT R26, R0, 0x40, RZ, 0xfc, !PT ;  /* 0x00000040001a7812 */ /* 0x000fe400078efcff */
[----:B------:R-:W-:Y:S02]  /*6d20*/  IADD3 R87, P3, R87, c[0x0][0x168], RZ ;  /* 0x00005a0057577a10 */ /* 0x000fe40007f7e0ff */
[----:B------:R-:W-:-:S02]  /*6d30*/  IADD3.X R90, R90, c[0x0][0x16c], RZ, P1, !PT ;  /* 0x00005b005a5a7a10 */ /* 0x000fc40000ffe4ff */
[----:B------:R-:W-:Y:S02]  /*6d40*/  IADD3 R103, P1, R103, c[0x0][0x168], RZ ;  /* 0x00005a0067677a10 */ /* 0x000fe40007f3e0ff */
[----:B------:R-:W-:Y:S02]  /*6d50*/  IADD3.X R92, R92, c[0x0][0x16c], RZ, P0, !PT ;  /* 0x00005b005c5c7a10 */ /* 0x000fe400007fe4ff */
[----:B------:R-:W-:Y:S01]  /*6d60*/  IADD3 R105, P0, R105, c[0x0][0x168], RZ ;  /* 0x00005a0069697a10 */ /* 0x000fe20007f1e0ff */
[----:B------:R-:W-:Y:S01]  /*6d70*/  IMAD R26, R26, c[0x0][0x188], RZ ;  /* 0x000062001a1a7a24 */ /* 0x000fe200078e02ff */
[----:B------:R-:W-:Y:S02]  /*6d80*/  IADD3.X R86, R86, c[0x0][0x16c], RZ, P3, !PT ;  /* 0x00005b0056567a10 */ /* 0x000fe40001ffe4ff */
[----:B------:R-:W-:Y:S02]  /*6d90*/  IADD3 R99, P3, R99, c[0x0][0x168], RZ ;  /* 0x00005a0063637a10 */ /* 0x000fe40007f7e0ff */
[----:B------:R-:W-:-:S02]  /*6da0*/  LOP3.LUT R26, R0, 0x30, RZ, 0xfc, !PT ;  /* 0x00000030001a7812 */ /* 0x000fc400078efcff */
[----:B------:R-:W-:Y:S02]  /*6db0*/  IADD3.X R102, R102, c[0x0][0x16c], RZ, P1, !PT ;  /* 0x00005b0066667a10 */ /* 0x000fe40000ffe4ff */
[----:B------:R-:W-:Y:S02]  /*6dc0*/  IADD3 R115, P1, R115, c[0x0][0x168], RZ ;  /* 0x00005a0073737a10 */ /* 0x000fe40007f3e0ff */
[----:B------:R-:W-:Y:S02]  /*6dd0*/  IADD3.X R104, R104, c[0x0][0x16c], RZ, P0, !PT ;  /* 0x00005b0068687a10 */ /* 0x000fe400007fe4ff */
[----:B------:R-:W-:Y:S02]  /*6de0*/  IADD3 R117, P0, R117, c[0x0][0x168], RZ ;  /* 0x00005a0075757a10 */ /* 0x000fe40007f1e0ff */
[----:B------:R-:W-:Y:S01]  /*6df0*/  IADD3.X R98, R98, c[0x0][0x16c], RZ, P3, !PT ;  /* 0x00005b0062627a10 */ /* 0x000fe20001ffe4ff */
[----:B------:R-:W-:Y:S01]  /*6e00*/  IMAD R26, R26, c[0x0][0x188], RZ ;  /* 0x000062001a1a7a24 */ /* 0x000fe200078e02ff */
[----:B------:R-:W-:-:S02]  /*6e10*/  IADD3 R111, P3, R111, c[0x0][0x168], RZ ;  /* 0x00005a006f6f7a10 */ /* 0x000fc40007f7e0ff */
[----:B------:R-:W-:Y:S02]  /*6e20*/  IADD3.X R114, R114, c[0x0][0x16c], RZ, P1, !PT ;  /* 0x00005b0072727a10 */ /* 0x000fe40000ffe4ff */
[----:B------:R-:W-:Y:S02]  /*6e30*/  IADD3 R26, P1, R6, c[0x0][0x168], RZ ;  /* 0x00005a00061a7a10 */ /* 0x000fe40007f3e0ff */
[----:B------:R-:W-:Y:S02]  /*6e40*/  IADD3.X R116, R116, c[0x0][0x16c], RZ, P0, !PT ;  /* 0x00005b0074747a10 */ /* 0x000fe400007fe4ff */
[----:B------:R-:W-:Y:S02]  /*6e50*/  IADD3 R6, P0, R5, c[0x0][0x168], RZ ;  /* 0x00005a0005067a10 */ /* 0x000fe40007f1e0ff */
[----:B------:R-:W-:Y:S02]  /*6e60*/  IADD3.X R110, R110, c[0x0][0x16c], RZ, P3, !PT ;  /* 0x00005b006e6e7a10 */ /* 0x000fe40001ffe4ff */
[----:B------:R-:W-:-:S02]  /*6e70*/  IADD3 R5, P4, R12, c[0x0][0x168], RZ ;  /* 0x00005a000c057a10 */ /* 0x000fc40007f9e0ff */
[----:B------:R-:W-:Y:S01]  /*6e80*/  IADD3 R123, P3, R123, c[0x0][0x168], RZ ;  /* 0x00005a007b7b7a10 */ /* 0x000fe20007f7e0ff */
[----:B------:R-:W-:Y:S03]  /*6e90*/  STL [R1+0x4], R26 ;  /* 0x0000041a01007387 */ /* 0x000fe60000100800 */
[----:B------:R-:W-:Y:S01]  /*6ea0*/  IADD3.X R122, R122, c[0x0][0x16c], RZ, P3, !PT ;  /* 0x00005b007a7a7a10 */ /* 0x000fe20001ffe4ff */
[----:B------:R1:W-:Y:S04]  /*6eb0*/  STL [R1+0xc], R6 ;  /* 0x00000c0601007387 */ /* 0x0003e80000100800 */
[----:B------:R2:W-:Y:S01]  /*6ec0*/  STL [R1+0x14], R5 ;  /* 0x0000140501007387 */ /* 0x0005e20000100800 */
[----:B------:R-:W-:-:S02]  /*6ed0*/  IADD3.X R12, R18, c[0x0][0x16c], RZ, P1, !PT ;  /* 0x00005b00120c7a10 */ /* 0x000fc40000ffe4ff */
[----:B-1----:R-:W-:Y:S02]  /*6ee0*/  IADD3 R6, P5, R16, c[0x0][0x168], RZ ;  /* 0x00005a0010067a10 */ /* 0x002fe40007fbe0ff */
[----:B--2---:R-:W-:-:S03]  /*6ef0*/  IADD3 R5, P3, R22, c[0x0][0x160], RZ ;  /* 0x0000580016057a10 */ /* 0x004fc60007f7e0ff */
[----:B------:R1:W-:Y:S04]  /*6f00*/  STL [R1+0x1c], R6 ;  /* 0x00001c0601007387 */ /* 0x0003e80000100800 */
[----:B------:R2:W-:Y:S01]  /*6f10*/  STL [R1+0x24], R5 ;  /* 0x0000240501007387 */ /* 0x0005e20000100800 */
[----:B-1----:R-:W-:-:S03]  /*6f20*/  IADD3.X R6, R19, c[0x0][0x16c], RZ, P0, !PT ;  /* 0x00005b0013067a10 */ /* 0x002fc600007fe4ff */
[----:B------:R1:W-:Y:S01]  /*6f30*/  STL [R1], R12 ;  /* 0x0000000c01007387 */ /* 0x0003e20000100800 */
[----:B--2---:R-:W-:-:S03]  /*6f40*/  IADD3.X R5, R20, c[0x0][0x16c], RZ, P4, !PT ;  /* 0x00005b0014057a10 */ /* 0x004fc600027fe4ff */
[----:B------:R2:W-:Y:S01]  /*6f50*/  STL [R1+0x8], R6 ;  /* 0x0000080601007387 */ /* 0x0005e20000100800 */
[----:B------:R-:W-:-:S03]  /*6f60*/  LOP3.LUT R28, R0, 0x78, RZ, 0xfc, !PT ;  /* 0x00000078001c7812 */ /* 0x000fc600078efcff */
[----:B------:R3:W-:Y:S01]  /*6f70*/  STL [R1+0x10], R5 ;  /* 0x0000100501007387 */ /* 0x0007e20000100800 */
[----:B-1----:R-:W-:Y:S02]  /*6f80*/  IADD3.X R12, R21, c[0x0][0x16c], RZ, P5, !PT ;  /* 0x00005b00150c7a10 */ /* 0x002fe40002ffe4ff */
[----:B--2---:R-:W-:-:S03]  /*6f90*/  IADD3.X R6, R23, c[0x0][0x164], RZ, P3, !PT ;  /* 0x0000590017067a10 */ /* 0x004fc60001ffe4ff */
[----:B------:R-:W-:Y:S01]  /*6fa0*/  STL [R1+0x18], R12 ;  /* 0x0000180c01007387 */ /* 0x000fe20000100800 */
[----:B---3--:R-:W-:-:S03]  /*6fb0*/  IMAD.IADD R5, R17, 0x1, R24 ;  /* 0x0000000111057824 */ /* 0x008fc600078e0218 */
[----:B------:R1:W-:Y:S01]  /*6fc0*/  STL [R1+0x20], R6 ;  /* 0x0000200601007387 */ /* 0x0003e20000100800 */
[----:B------:R-:W-:Y:S01]  /*6fd0*/  IMAD R28, R28, c[0x0][0x188], RZ ;  /* 0x000062001c1c7a24 */ /* 0x000fe200078e02ff */
[----:B------:R-:W-:Y:S02]  /*6fe0*/  IADD3 R77, P2, R77, c[0x0][0x168], RZ ;  /* 0x00005a004d4d7a10 */ /* 0x000fe40007f5e0ff */
[----:B------:R2:W-:Y:S01]  /*6ff0*/  STL [R1+0x2c], R5 ;  /* 0x00002c0501007387 */ /* 0x0005e20000100800 */
[----:B------:R-:W-:Y:S02]  /*7000*/  LOP3.LUT R28, R0, 0x68, RZ, 0xfc, !PT ;  /* 0x00000068001c7812 */ /* 0x000fe400078efcff */
[----:B-1----:R-:W-:Y:S02]  /*7010*/  LOP3.LUT R6, R25, 0x20, RZ, 0x3c, !PT ;  /* 0x0000002019067812 */ /* 0x002fe400078e3cff */
[----:B--2---:R-:W-:-:S03]  /*7020*/  LOP3.LUT R5, R5, 0x40, RZ, 0x3c, !PT ;  /* 0x0000004005057812 */ /* 0x004fc600078e3cff */
[----:B------:R1:W-:Y:S01]  /*7030*/  STL [R1+0x38], R6 ;  /* 0x0000380601007387 */ /* 0x0003e20000100800 */
[----:B------:R-:W-:Y:S01]  /*7040*/  IADD3.X R76, R76, c[0x0][0x16c], RZ, P2, !PT ;  /* 0x00005b004c4c7a10 */ /* 0x000fe200017fe4ff */
[----:B------:R-:W-:Y:S01]  /*7050*/  IMAD R28, R28, c[0x0][0x188], RZ ;  /* 0x000062001c1c7a24 */ /* 0x000fe200078e02ff */
[----:B------:R-:W-:Y:S01]  /*7060*/  IADD3 R89, P2, R89, c[0x0][0x168], RZ ;  /* 0x00005a0059597a10 */ /* 0x000fe20007f5e0ff */
[----:B------:R1:W-:Y:S01]  /*7070*/  STL [R1+0x30], R5 ;  /* 0x0000300501007387 */ /* 0x0003e20000100800 */
[----:B------:R-:W-:Y:S02]  /*7080*/  LOP3.LUT R28, R0, 0x58, RZ, 0xfc, !PT ;  /* 0x00000058001c7812 */ /* 0x000fe400078efcff */
[----:B------:R-:W-:Y:S02]  /*7090*/  IADD3.X R88, R88, c[0x0][0x16c], RZ, P2, !PT ;  /* 0x00005b0058587a10 */ /* 0x000fe400017fe4ff */
[----:B------:R-:W-:Y:S01]  /*70a0*/  IADD3 R101, P2, R101, c[0x0][0x168], RZ ;  /* 0x00005a0065657a10 */ /* 0x000fe20007f5e0ff */
[----:B------:R-:W-:Y:S01]  /*70b0*/  IMAD R28, R28, c[0x0][0x188], RZ ;  /* 0x000062001c1c7a24 */ /* 0x000fe200078e02ff */
[----:B------:R-:W-:-:S02]  /*70c0*/  LOP3.LUT R28, R0, 0x48, RZ, 0xfc, !PT ;  /* 0x00000048001c7812 */ /* 0x000fc400078efcff */
[----:B------:R-:W-:Y:S02]  /*70d0*/  IADD3.X R100, R100, c[0x0][0x16c], RZ, P2, !PT ;  /* 0x00005b0064647a10 */ /* 0x000fe400017fe4ff */
[----:B------:R-:W-:Y:S01]  /*70e0*/  IADD3 R113, P2, R113, c[0x0][0x168], RZ ;  /* 0x00005a0071717a10 */ /* 0x000fe20007f5e0ff */
[----:B------:R-:W-:Y:S01]  /*70f0*/  IMAD R28, R28, c[0x0][0x188], RZ ;  /* 0x000062001c1c7a24 */ /* 0x000fe200078e02ff */
[----:B------:R-:W-:Y:S02]  /*7100*/  LOP3.LUT R28, R0, 0x38, RZ, 0xfc, !PT ;  /* 0x00000038001c7812 */ /* 0x000fe400078efcff */
[----:B------:R-:W-:Y:S02]  /*7110*/  IADD3.X R112, R112, c[0x0][0x16c], RZ, P2, !PT ;  /* 0x00005b0070707a10 */ /* 0x000fe400017fe4ff */
[----:B------:R-:W-:Y:S01]  /*7120*/  IADD3 R125, P2, R125, c[0x0][0x168], RZ ;  /* 0x00005a007d7d7a10 */ /* 0x000fe20007f5e0ff */
[----:B------:R-:W-:Y:S01]  /*7130*/  IMAD R28, R28, c[0x0][0x188], RZ ;  /* 0x000062001c1c7a24 */ /* 0x000fe200078e02ff */
[----:B------:R-:W-:Y:S01]  /*7140*/  CS2R R16, SRZ ;  /* 0x0000000000107805 */ /* 0x000fe2000001ff00 */
[----:B------:R-:W-:Y:S01]  /*7150*/  CS2R R18, SRZ ;  /* 0x0000000000127805 */ /* 0x000fe2000001ff00 */
[----:B------:R-:W-:-:S02]  /*7160*/  IADD3.X R124, R124, c[0x0][0x16c], RZ, P2, !PT ;  /* 0x00005b007c7c7a10 */ /* 0x000fc400017fe4ff */
[----:B------:R-:W-:Y:S01]  /*7170*/  IADD3 R12, R13, -0x2, RZ ;  /* 0xfffffffe0d0c7810 */ /* 0x000fe20007ffe0ff */
[----:B------:R-:W-:Y:S02]  /*7180*/  UIADD3 UR7, UR4, -0x100, URZ ;  /* 0xffffff0004077890 */ /* 0x000fe4000fffe03f */
[----:B------:R-:W-:Y:S02]  /*7190*/  UMOV UR8, 0x1 ;  /* 0x0000000100087882 */ /* 0x000fe40000000000 */
[----:B-1----:R-:W-:Y:S02]  /*71a0*/  UMOV UR4, URZ ;  /* 0x0000003f00047c82 */ /* 0x002fe40008000000 */
.L_x_2:
[----:B------:R-:W2:Y:S01]  /*71b0*/  LDL R21, [R1+0x98] ;  /* 0x0000980001157983 */ /* 0x000ea20000100800 */
[----:B------:R-:W-:-:S04]  /*71c0*/  DEPBAR.LE SB0, 0x2 ;  /* 0x000080800000791a */ /* 0x000fc80000000000 */
[----:B------:R-:W3:Y:S04]  /*71d0*/  LDL R20, [R1+0x38] ;  /* 0x0000380001147983 */ /* 0x000ee80000100800 */
[----:B------:R-:W4:Y:S01]  /*71e0*/  LDL R6, [R1+0x2c] ;  /* 0x00002c0001067983 */ /* 0x000f220000100800 */
[----:B------:R-:W-:-:S03]  /*71f0*/  UIADD3 UR6, UR6, 0x1, URZ ;  /* 0x0000000106067890 */ /* 0x000fc6000fffe03f */
[----:B------:R-:W4:Y:S01]  /*7200*/  LDL R72, [R1+0x30] ;  /* 0x0000300001487983 */ /* 0x000f220000100800 */
[----:B------:R-:W-:-:S04]  /*7210*/  UISETP.GT.AND UP0, UPT, UR6, 0x1, UPT ;  /* 0x000000010600788c */ /* 0x000fc8000bf04270 */
[----:B------:R-:W-:-:S06]  /*7220*/  USEL UR6, UR6, URZ, !UP0 ;  /* 0x0000003f06067287 */ /* 0x000fcc000c000000 */
[----:B------:R-:W-:Y:S02]  /*7230*/  IMAD.U32 R12, RZ, RZ, UR6 ;  /* 0x00000006ff0c7e24 */ /* 0x000fe4000f8e00ff */
[----:B------:R-:W-:Y:S02]  /*7240*/  IMAD.U32 R13, RZ, RZ, UR6 ;  /* 0x00000006ff0d7e24 */ /* 0x000fe4000f8e00ff */
[----:B------:R-:W-:Y:S01]  /*7250*/  IMAD.U32 R5, RZ, RZ, UR6 ;  /* 0x00000006ff057e24 */ /* 0x000fe2000f8e00ff */
[----:B------:R-:W-:Y:S01]  /*7260*/  BAR.SYNC.DEFER_BLOCKING 0x0 ;  /* 0x0000000000007b1d */ /* 0x000fe20000010000 */
[----:B--2---:R-:W-:Y:S02]  /*7270*/  IMAD R12, R12, 0x10000, R21 ;  /* 0x000100000c0c7824 */ /* 0x004fe400078e0215 */
[----:B---3--:R-:W-:-:S03]  /*7280*/  IMAD R13, R13, 0x10000, R20 ;  /* 0x000100000d0d7824 */ /* 0x008fc600078e0214 */
[----:B------:R-:W-:Y:S01]  /*7290*/  LDS R68, [R12] ;  /* 0x000000000c447984 */ /* 0x000fe20000000800 */
[----:B----4-:R-:W-:-:S03]  /*72a0*/  IMAD R5, R5, 0x10000, R6 ;  /* 0x0001000005057824 */ /* 0x010fc600078e0206 */
[----:B------:R-:W-:Y:S04]  /*72b0*/  LDS R70, [R12+0x800] ;  /* 0x000800000c467984 */ /* 0x000fe80000000800 */
[----:B------:R-:W-:Y:S04]  /*72c0*/  LDS R69, [R13] ;  /* 0x000000000d457984 */ /* 0x000fe80000000800 */
[----:B------:R-:W-:Y:S04]  /*72d0*/  LDS R71, [R13+0x800] ;  /* 0x000800000d477984 */ /* 0x000fe80000000800 */
[----:B------:R-:W1:Y:S04]  /*72e0*/  LDSM.16.M88.4 R60, [R5+0x20000] ;  /* 0x02000000053c783b */ /* 0x000e680000000200 */
[----:B------:R-:W2:Y:S04]  /*72f0*/  LDSM.16.M88.4 R36, [R5+0x24000] ;  /* 0x024000000524783b */ /* 0x000ea80000000200 */
[----:B------:R-:W3:Y:S04]  /*7300*/  LDSM.16.M88.4 R28, [R5+0x28000] ;  /* 0x02800000051c783b */ /* 0x000ee80000000200 */
[----:B------:R-:W4:Y:S04]  /*7310*/  LDSM.16.M88.4 R20, [R5+0x2c000] ;  /* 0x02c000000514783b */ /* 0x000f280000000200 */
[----:B------:R-:W-:Y:S04]  /*7320*/  LDS R24, [R12+0x100] ;  /* 0x000100000c187984 */ /* 0x000fe80000000800 */
[----:B------:R-:W-:Y:S04]  /*7330*/  LDS R26, [R12+0x900] ;  /* 0x000900000c1a7984 */ /* 0x000fe80000000800 */
[----:B------:R-:W-:Y:S04]  /*7340*/  LDS R25, [R13+0x100] ;  /* 0x000100000d197984 */ /* 0x000fe80000000800 */
[----:B------:R-:W4:Y:S01]  /*7350*/  LDS R27, [R13+0x900] ;  /* 0x000900000d1b7984 */ /* 0x000f220000000800 */
[C---:B-1----:R-:W-:Y:S08]  /*7360*/  HMMA.1688.F32.TF32 R56, R68.reuse, R60, R56 ;  /* 0x0000003c4438723c */ /* 0x042ff00000081038 */
[C---:B--2---:R-:W-:Y:S08]  /*7370*/  HMMA.1688.F32.TF32 R52, R68.reuse, R36, R52 ;  /* 0x000000244434723c */ /* 0x044ff00000081034 */
[C---:B---3--:R-:W-:Y:S08]  /*7380*/  HMMA.1688.F32.TF32 R48, R68.reuse, R28, R48 ;  /* 0x0000001c4430723c */ /* 0x048ff00000081030 */
[----:B----4-:R-:W-:Y:S01]  /*7390*/  HMMA.1688.F32.TF32 R44, R68, R20, R44 ;  /* 0x00000014442c723c */ /* 0x010fe2000008102c */
[----:B------:R-:W-:Y:S04]  /*73a0*/  LDS R68, [R12+0x1000] ;  /* 0x001000000c447984 */ /* 0x000fe80000000800 */
[----:B------:R-:W-:Y:S03]  /*73b0*/  LDS R70, [R12+0x1800] ;  /* 0x001800000c467984 */ /* 0x000fe60000000800 */
[C---:B------:R-:W-:Y:S01]  /*73c0*/  HMMA.1688.F32.TF32 R64, R24.reuse, R60, R64 ;  /* 0x0000003c1840723c */ /* 0x040fe20000081040 */
[----:B------:R-:W-:Y:S04]  /*73d0*/  LDS R69, [R13+0x1000] ;  /* 0x001000000d457984 */ /* 0x000fe80000000800 */
[----:B------:R-:W1:Y:S03]  /*73e0*/  LDS R71, [R13+0x1800] ;  /* 0x001800000d477984 */ /* 0x000e660000000800 */
[C---:B------:R-:W-:Y:S08]  /*73f0*/  HMMA.1688.F32.TF32 R40, R24.reuse, R36, R40 ;  /* 0x000000241828723c */ /* 0x040ff00000081028 */
[C---:B------:R-:W-:Y:S08]  /*7400*/  HMMA.1688.F32.TF32 R32, R24.reuse, R28, R32 ;  /* 0x0000001c1820723c */ /* 0x040ff00000081020 */
[----:B------:R-:W-:Y:S01]  /*7410*/  HMMA.1688.F32.TF32 R16, R24, R20, R16 ;  /* 0x000000141810723c */ /* 0x000fe20000081010 */
[----:B------:R-:W-:Y:S04]  /*7420*/  LDS R24, [R12+0x1100] ;  /* 0x001100000c187984 */ /* 0x000fe80000000800 */
[----:B------:R-:W-:Y:S04]  /*7430*/  LDS R26, [R12+0x1900] ;  /* 0x001900000c1a7984 */ /* 0x000fe80000000800 */
[----:B------:R-:W-:Y:S04]  /*7440*/  LDS R25, [R13+0x1100] ;  /* 0x001100000d197984 */ /* 0x000fe80000000800 */
[----:B------:R-:W2:Y:S01]  /*7450*/  LDS R27, [R13+0x1900] ;  /* 0x001900000d1b7984 */ /* 0x000ea20000000800 */
[----:B------:R-:W-:-:S04]  /*7460*/  IMAD.U32 R6, RZ, RZ, UR6 ;  /* 0x00000006ff067e24 */ /* 0x000fc8000f8e00ff */
[----:B------:R-:W-:Y:S01]  /*7470*/  IMAD R6, R6, 0x10000, R72 ;  /* 0x0001000006067824 */ /* 0x000fe200078e0248 */
[C---:B-1----:R-:W-:Y:S04]  /*7480*/  HMMA.1688.F32.TF32 R56, R68.reuse, R62, R56 ;  /* 0x0000003e4438723c */ /* 0x042fe80000081038 */
[----:B------:R-:W-:Y:S04]  /*7490*/  LDSM.16.M88.4 R72, [R6+0x2c180] ;  /* 0x02c180000648783b */ /* 0x000fe80000000200 */
[C---:B------:R-:W-:Y:S08]  /*74a0*/  HMMA.1688.F32.TF32 R52, R68.reuse, R38, R52 ;  /* 0x000000264434723c */ /* 0x040ff00000081034 */
[C---:B------:R-:W-:Y:S08]  /*74b0*/  HMMA.1688.F32.TF32 R48, R68.reuse, R30, R48 ;  /* 0x0000001e4430723c */ /* 0x040ff00000081030 */
[----:B------:R-:W-:Y:S01]  /*74c0*/  HMMA.1688.F32.TF32 R44, R68, R22, R44 ;  /* 0x00000016442c723c */ /* 0x000fe2000008102c */
[----:B------:R-:W-:Y:S04]  /*74d0*/  LDS R68, [R12+0x2000] ;  /* 0x002000000c447984 */ /* 0x000fe80000000800 */
[----:B------:R-:W-:Y:S03]  /*74e0*/  LDS R70, [R12+0x2800] ;  /* 0x002800000c467984 */ /* 0x000fe60000000800 */
[C---:B--2---:R-:W-:Y:S01]  /*74f0*/  HMMA.1688.F32.TF32 R60, R24.reuse, R62, R64 ;  /* 0x0000003e183c723c */ /* 0x044fe20000081040 */
[----:B------:R-:W-:Y:S04]  /*7500*/  LDS R69, [R13+0x2000] ;  /* 0x002000000d457984 */ /* 0x000fe80000000800 */
[----:B------:R-:W-:Y:S03]  /*7510*/  LDS R71, [R13+0x2800] ;  /* 0x002800000d477984 */ /* 0x000fe60000000800 */
[C---:B------:R-:W-:Y:S01]  /*7520*/  HMMA.1688.F32.TF32 R36, R24.reuse, R38, R40 ;  /* 0x000000261824723c */ /* 0x040fe20000081028 */
[----:B------:R-:W1:Y:S04]  /*7530*/  LDSM.16.M88.4 R64, [R6+0x20000] ;  /* 0x020000000640783b */ /* 0x000e680000000200 */
[----:B------:R-:W2:Y:S03]  /*7540*/  LDSM.16.M88.4 R40, [R6+0x24000] ;  /* 0x024000000628783b */ /* 0x000ea60000000200 */
[C---:B------:R-:W-:Y:S01]  /*7550*/  HMMA.1688.F32.TF32 R28, R24.reuse, R30, R32 ;  /* 0x0000001e181c723c */ /* 0x040fe20000081020 */
[----:B------:R-:W3:Y:S07]  /*7560*/  LDSM.16.M88.4 R32, [R6+0x28000] ;  /* 0x028000000620783b */ /* 0x000eee0000000200 */
[----:B------:R-:W-:Y:S01]  /*7570*/  HMMA.1688.F32.TF32 R20, R24, R22, R16 ;  /* 0x000000161814723c */ /* 0x000fe20000081010 */
        /* <DEDUP_REMOVED lines=21> */
[C---:B-1----:R-:W-:Y:S08]  /*76d0*/  HMMA.1688.F32.TF32 R56, R68.reuse, R66, R56 ;  /* 0x000000424438723c */ /* 0x042ff00000081038 */
        /* <DEDUP_REMOVED lines=10> */
[----:B------:R-:W-:Y:S03]  /*7780*/  LDSM.16.M88.4 R60, [R5+0x2c080] ;  /* 0x02c08000053c783b */ /* 0x000fe60000000200 */
[C---:B------:R-:W-:Y:S01]  /*7790*/  HMMA.1688.F32.TF32 R32, R24.reuse, R34, R28 ;  /* 0x000000221820723c */ /* 0x040fe2000008101c */
[----:B------:R-:W2:Y:S07]  /*77a0*/  LDSM.16.M88.4 R28, [R5+0x24080] ;  /* 0x02408000051c783b */ /* 0x000eae0000000200 */
[----:B------:R-:W-:Y:S01]  /*77b0*/  HMMA.1688.F32.TF32 R16, R24, R18, R20 ;  /* 0x000000121810723c */ /* 0x000fe20000081014 */
[----:B------:R-:W3:Y:S04]  /*77c0*/  LDSM.16.M88.4 R24, [R5+0x20080] ;  /* 0x020080000518783b */ /* 0x000ee80000000200 */
[----:B------:R-:W-:Y:S04]  /*77d0*/  LDS R20, [R12+0x4100] ;  /* 0x004100000c147984 */ /* 0x000fe80000000800 */
[----:B------:R-:W-:Y:S04]  /*77e0*/  LDS R22, [R12+0x4900] ;  /* 0x004900000c167984 */ /* 0x000fe80000000800 */
[----:B------:R-:W-:Y:S04]  /*77f0*/  LDS R21, [R13+0x4100] ;  /* 0x004100000d157984 */ /* 0x000fe80000000800 */
[----:B------:R-:W4:Y:S01]  /*7800*/  LDS R23, [R13+0x4900] ;  /* 0x004900000d177984 */ /* 0x000f220000000800 */
[C---:B-1----:R-:W-:Y:S08]  /*7810*/  HMMA.1688.F32.TF32 R48, R68.reuse, R36, R48 ;  /* 0x000000244430723c */ /* 0x042ff00000081030 */
[C---:B--2---:R-:W-:Y:S08]  /*7820*/  HMMA.1688.F32.TF32 R52, R68.reuse, R28, R52 ;  /* 0x0000001c4434723c */ /* 0x044ff00000081034 */
[C---:B---3--:R-:W-:Y:S08]  /*7830*/  HMMA.1688.F32.TF32 R56, R68.reuse, R24, R56 ;  /* 0x000000184438723c */ /* 0x048ff00000081038 */
[----:B------:R-:W-:Y:S01]  /*7840*/  HMMA.1688.F32.TF32 R44, R68, R60, R44 ;  /* 0x0000003c442c723c */ /* 0x000fe2000008102c */
[----:B------:R-:W-:Y:S04]  /*7850*/  LDS R68, [R12+0x5000] ;  /* 0x005000000c447984 */ /* 0x000fe80000000800 */
[----:B------:R-:W-:Y:S03]  /*7860*/  LDS R70, [R12+0x5800] ;  /* 0x005800000c467984 */ /* 0x000fe60000000800 */
[C---:B----4-:R-:W-:Y:S01]  /*7870*/  HMMA.1688.F32.TF32 R64, R20.reuse, R24, R64 ;  /* 0x000000181440723c */ /* 0x050fe20000081040 */
        /* <DEDUP_REMOVED lines=19> */
[----:B------:R-:W-:Y:S04]  /*79b0*/  LDS R64, [R12+0x6100] ;  /* 0x006100000c407984 */ /* 0x000fe80000000800 */
[----:B------:R-:W-:Y:S03]  /*79c0*/  LDS R66, [R12+0x6900] ;  /* 0x006900000c427984 */ /* 0x000fe60000000800 */
[C---:B------:R-:W-:Y:S01]  /*79d0*/  HMMA.1688.F32.TF32 R36, R20.reuse, R38, R32 ;  /* 0x000000261424723c */ /* 0x040fe20000081020 */
[----:B------:R-:W-:Y:S04]  /*79e0*/  LDS R65, [R13+0x6100] ;  /* 0x006100000d417984 */ /* 0x000fe80000000800 */
[----:B------:R-:W-:Y:S03]  /*79f0*/  LDS R67, [R13+0x6900] ;  /* 0x006900000d437984 */ /* 0x000fe60000000800 */
[----:B------:R-:W-:Y:S01]  /*7a00*/  HMMA.1688.F32.TF32 R60, R20, R62, R16 ;  /* 0x0000003e143c723c */ /* 0x000fe20000081010 */
[----:B------:R-:W1:Y:S04]  /*7a10*/  LDSM.16.M88.4 R16, [R6+0x20080] ;  /* 0x020080000610783b */ /* 0x000e680000000200 */
[----:B------:R-:W2:Y:S04]  /*7a20*/  LDSM.16.M88.4 R20, [R6+0x24080] ;  /* 0x024080000614783b */ /* 0x000ea80000000200 */
[----:B------:R-:W3:Y:S04]  /*7a30*/  LDSM.16.M88.4 R32, [R6+0x28080] ;  /* 0x028080000620783b */ /* 0x000ee80000000200 */
[----:B------:R-:W4:Y:S01]  /*7a40*/  LDSM.16.M88.4 R40, [R6+0x2c080] ;  /* 0x02c080000628783b */ /* 0x000f220000000200 */
[-C--:B-1----:R-:W-:Y:S08]  /*7a50*/  HMMA.1688.F32.TF32 R56, R68, R16.reuse, R56 ;  /* 0x000000104438723c */ /* 0x082ff00000081038 */
[----:B------:R-:W-:Y:S08]  /*7a60*/  HMMA.1688.F32.TF32 R24, R64, R16, R24 ;  /* 0x000000104018723c */ /* 0x000ff00000081018 */
[-C--:B--2---:R-:W-:Y:S08]  /*7a70*/  HMMA.1688.F32.TF32 R52, R68, R20.reuse, R52 ;  /* 0x000000144434723c */ /* 0x084ff00000081034 */
[----:B------:R-:W-:Y:S08]  /*7a80*/  HMMA.1688.F32.TF32 R28, R64, R20, R28 ;  /* 0x00000014401c723c */ /* 0x000ff0000008101c */
[-C--:B---3--:R-:W-:Y:S08]  /*7a90*/  HMMA.1688.F32.TF32 R48, R68, R32.reuse, R48 ;  /* 0x000000204430723c */ /* 0x088ff00000081030 */
[----:B------:R-:W-:Y:S01]  /*7aa0*/  HMMA.1688.F32.TF32 R36, R64, R32, R36 ;  /* 0x000000204024723c */ /* 0x000fe20000081024 */
[----:B------:R-:W-:Y:S04]  /*7ab0*/  LDS R32, [R12+0x8000] ;  /* 0x008000000c207984 */ /* 0x000fe80000000800 */
[----:B------:R-:W-:Y:S03]  /*7ac0*/  LDS R33, [R13+0x8000] ;  /* 0x008000000d217984 */ /* 0x000fe60000000800 */
[-C--:B----4-:R-:W-:Y:S01]  /*7ad0*/  HMMA.1688.F32.TF32 R44, R68, R40.reuse, R44 ;  /* 0x00000028442c723c */ /* 0x090fe2000008102c */
[----:B------:R-:W-:Y:S04]  /*7ae0*/  LDS R68, [R12+0x7000] ;  /* 0x007000000c447984 */ /* 0x000fe80000000800 */
[----:B------:R-:W-:Y:S03]  /*7af0*/  LDS R70, [R12+0x7800] ;  /* 0x007800000c467984 */ /* 0x000fe60000000800 */
[----:B------:R-:W-:Y:S01]  /*7b00*/  HMMA.1688.F32.TF32 R60, R64, R40, R60 ;  /* 0x00000028403c723c */ /* 0x000fe2000008103c */
[----:B------:R-:W-:Y:S04]  /*7b10*/  LDS R69, [R13+0x7000] ;  /* 0x007000000d457984 */ /* 0x000fe80000000800 */
[----:B------:R-:W1:Y:S04]  /*7b20*/  LDS R71, [R13+0x7800] ;  /* 0x007800000d477984 */ /* 0x000e680000000800 */
[----:B------:R-:W-:Y:S04]  /*7b30*/  LDS R64, [R12+0x7100] ;  /* 0x007100000c407984 */ /* 0x000fe80000000800 */
[----:B------:R-:W-:Y:S04]  /*7b40*/  LDS R66, [R12+0x7900] ;  /* 0x007900000c427984 */ /* 0x000fe80000000800 */
[----:B------:R-:W-:Y:S04]  /*7b50*/  LDS R65, [R13+0x7100] ;  /* 0x007100000d417984 */ /* 0x000fe80000000800 */
[----:B------:R-:W2:Y:S04]  /*7b60*/  LDS R67, [R13+0x7900] ;  /* 0x007900000d437984 */ /* 0x000ea80000000800 */
[----:B------:R-:W-:Y:S04]  /*7b70*/  LDS R40, [R12+0x8100] ;  /* 0x008100000c287984 */ /* 0x000fe80000000800 */
[----:B------:R-:W-:Y:S01]  /*7b80*/  LDS R41, [R13+0x8100] ;  /* 0x008100000d297984 */ /* 0x000fe20000000800 */
[C---:B-1----:R-:W-:Y:S08]  /*7b90*/  HMMA.1688.F32.TF32 R56, R68.reuse, R18, R56 ;  /* 0x000000124438723c */ /* 0x042ff00000081038 */
[----:B------:R-:W-:Y:S08]  /*7ba0*/  HMMA.1688.F32.TF32 R44, R68, R42, R44 ;  /* 0x0000002a442c723c */ /* 0x000ff0000008102c */
[C---:B--2---:R-:W-:Y:S01]  /*7bb0*/  HMMA.1688.F32.TF32 R24, R64.reuse, R18, R24 ;  /* 0x000000124018723c */ /* 0x044fe20000081018 */
[----:B------:R-:W-:Y:S07]  /*7bc0*/  LDSM.16.M88.4 R16, [R5+0x24100] ;  /* 0x024100000510783b */ /* 0x000fee0000000200 */
[C---:B------:R-:W-:Y:S01]  /*7bd0*/  HMMA.1688.F32.TF32 R60, R64.reuse, R42, R60 ;  /* 0x0000002a403c723c */ /* 0x040fe2000008103c */
[----:B------:R-:W-:Y:S04]  /*7be0*/  LDS R42, [R12+0x8900] ;  /* 0x008900000c2a7984 */ /* 0x000fe80000000800 */
[----:B------:R-:W1:Y:S03]  /*7bf0*/  LDS R43, [R13+0x8900] ;  /* 0x008900000d2b7984 */ /* 0x000e660000000800 */
[C---:B------:R-:W-:Y:S08]  /*7c00*/  HMMA.1688.F32.TF32 R28, R64.reuse, R22, R28 ;  /* 0x00000016401c723c */ /* 0x040ff0000008101c */
[----:B------:R-:W-:Y:S11]  /*7c10*/  HMMA.1688.F32.TF32 R36, R64, R34, R36 ;  /* 0x000000224024723c */ /* 0x000ff60000081024 */
[----:B------:R-:W-:Y:S05]  /*7c20*/  @!UPT UIADD3 URZ, URZ, URZ, URZ ;  /* 0x0000003f3f3ff290 */ /* 0x000fea000fffe03f */
[----:B-1----:R-:W-:Y:S01]  /*7c30*/  HMMA.1688.F32.TF32 R64, R40, R16, R28 ;  /* 0x000000102840723c */ /* 0x002fe2000008101c */
[----:B------:R-:W1:Y:S07]  /*7c40*/  LDSM.16.M88.4 R28, [R5+0x28100] ;  /* 0x02810000051c783b */ /* 0x000e6e0000000200 */
[C---:B------:R-:W-:Y:S01]  /*7c50*/  HMMA.1688.F32.TF32 R52, R68.reuse, R22, R52 ;  /* 0x000000164434723c */ /* 0x040fe20000081034 */
[----:B------:R-:W2:Y:S07]  /*7c60*/  LDSM.16.M88.4 R20, [R5+0x20100] ;  /* 0x020100000514783b */ /* 0x000eae0000000200 */
[----:B------:R-:W-:Y:S01]  /*7c70*/  HMMA.1688.F32.TF32 R48, R68, R34, R48 ;  /* 0x000000224430723c */ /* 0x000fe20000081030 */
[----:B------:R-:W-:Y:S04]  /*7c80*/  LDS R34, [R12+0x8800] ;  /* 0x008800000c227984 */ /* 0x000fe80000000800 */
[----:B------:R-:W3:Y:S03]  /*7c90*/  LDS R35, [R13+0x8800] ;  /* 0x008800000d237984 */ /* 0x000ee60000000800 */
[C---:B-1----:R-:W-:Y:S01]  /*7ca0*/  HMMA.1688.F32.TF32 R68, R40.reuse, R28, R36 ;  /* 0x0000001c2844723c */ /* 0x042fe20000081024 */
[----:B------:R-:W1:Y:S07]  /*7cb0*/  LDSM.16.M88.4 R36, [R5+0x2c100] ;  /* 0x02c100000524783b */ /* 0x000e6e0000000200 */
[-C--:B--2---:R-:W-:Y:S08]  /*7cc0*/  HMMA.1688.F32.TF32 R24, R40, R20.reuse, R24 ;  /* 0x000000142818723c */ /* 0x084ff00000081018 */
[C---:B---3--:R-:W-:Y:S08]  /*7cd0*/  HMMA.1688.F32.TF32 R56, R32.reuse, R20, R56 ;  /* 0x000000142038723c */ /* 0x048ff00000081038 */
[C---:B------:R-:W-:Y:S08]  /*7ce0*/  HMMA.1688.F32.TF32 R52, R32.reuse, R16, R52 ;  /* 0x000000102034723c */ /* 0x040ff00000081034 */
[C---:B------:R-:W-:Y:S01]  /*7cf0*/  HMMA.1688.F32.TF32 R48, R32.reuse, R28, R48 ;  /* 0x0000001c2030723c */ /* 0x040fe20000081030 */
[----:B------:R-:W-:Y:S04]  /*7d00*/  LDS R28, [R12+0xa000] ;  /* 0x00a000000c1c7984 */ /* 0x000fe80000000800 */
[----:B------:R-:W-:Y:S03]  /*7d10*/  LDS R29, [R13+0xa000] ;  /* 0x00a000000d1d7984 */ /* 0x000fe60000000800 */
[-C--:B-1----:R-:W-:Y:S01]  /*7d20*/  HMMA.1688.F32.TF32 R44, R32, R36.reuse, R44 ;  /* 0x00000024202c723c */ /* 0x082fe2000008102c */
[----:B------:R-:W-:Y:S04]  /*7d30*/  LDS R32, [R12+0x9100] ;  /* 0x009100000c207984 */ /* 0x000fe80000000800 */
[----:B------:R-:W-:Y:S03]  /*7d40*/  LDS R34, [R12+0x9900] ;  /* 0x009900000c227984 */ /* 0x000fe60000000800 */
[----:B------:R-:W-:Y:S01]  /*7d50*/  HMMA.1688.F32.TF32 R60, R40, R36, R60 ;  /* 0x00000024283c723c */ /* 0x000fe2000008103c */
[----:B------:R-:W-:Y:S04]  /*7d60*/  LDS R40, [R12+0x9000] ;  /* 0x009000000c287984 */ /* 0x000fe80000000800 */
[----:B------:R-:W-:Y:S04]  /*7d70*/  LDS R42, [R12+0x9800] ;  /* 0x009800000c2a7984 */ /* 0x000fe80000000800 */
[----:B------:R-:W-:Y:S04]  /*7d80*/  LDS R41, [R13+0x9000] ;  /* 0x009000000d297984 */ /* 0x000fe80000000800 */
[----:B------:R-:W1:Y:S04]  /*7d90*/  LDS R43, [R13+0x9800] ;  /* 0x009800000d2b7984 */ /* 0x000e680000000800 */
[----:B------:R-:W-:Y:S04]  /*7da0*/  LDS R33, [R13+0x9100] ;  /* 0x009100000d217984 */ /* 0x000fe80000000800 */
[----:B------:R-:W2:Y:S01]  /*7db0*/  LDS R35, [R13+0x9900] ;  /* 0x009900000d237984 */ /* 0x000ea20000000800 */
[C---:B-1----:R-:W-:Y:S08]  /*7dc0*/  HMMA.1688.F32.TF32 R56, R40.reuse, R22, R56 ;  /* 0x000000162838723c */ /* 0x042ff00000081038 */
[C---:B------:R-:W-:Y:S08]  /*7dd0*/  HMMA.1688.F32.TF32 R52, R40.reuse, R18, R52 ;  /* 0x000000122834723c */ /* 0x040ff00000081034 */
[C---:B------:R-:W-:Y:S08]  /*7de0*/  HMMA.1688.F32.TF32 R48, R40.reuse, R30, R48 ;  /* 0x0000001e2830723c */ /* 0x040ff00000081030 */
[----:B------:R-:W-:Y:S01]  /*7df0*/  HMMA.1688.F32.TF32 R44, R40, R38, R44 ;  /* 0x00000026282c723c */ /* 0x000fe2000008102c */
[----:B------:R-:W-:Y:S07]  /*7e00*/  LDSM.16.M88.4 R40, [R6+0x2c100] ;  /* 0x02c100000628783b */ /* 0x000fee0000000200 */
[C---:B--2---:R-:W-:Y:S01]  /*7e10*/  HMMA.1688.F32.TF32 R24, R32.reuse, R22, R24 ;  /* 0x000000162018723c */ /* 0x044fe20000081018 */
[----:B------:R-:W-:Y:S07]  /*7e20*/  LDSM.16.M88.4 R20, [R6+0x20100] ;  /* 0x020100000614783b */ /* 0x000fee0000000200 */
[C---:B------:R-:W-:Y:S01]  /*7e30*/  HMMA.1688.F32.TF32 R64, R32.reuse, R18, R64 ;  /* 0x000000122040723c */ /* 0x040fe20000081040 */
[----:B------:R-:W-:Y:S07]  /*7e40*/  LDSM.16.M88.4 R16, [R6+0x24100] ;  /* 0x024100000610783b */ /* 0x000fee0000000200 */
[C---:B------:R-:W-:Y:S01]  /*7e50*/  HMMA.1688.F32.TF32 R68, R32.reuse, R30, R68 ;  /* 0x0000001e2044723c */ /* 0x040fe20000081044 */
[----:B------:R-:W-:Y:S04]  /*7e60*/  LDS R30, [R12+0xa800] ;  /* 0x00a800000c1e7984 */ /* 0x000fe80000000800 */
[----:B------:R-:W1:Y:S03]  /*7e70*/  LDS R31, [R13+0xa800] ;  /* 0x00a800000d1f7984 */ /* 0x000e660000000800 */
[----:B------:R-:W-:Y:S01]  /*7e80*/  HMMA.1688.F32.TF32 R60, R32, R38, R60 ;  /* 0x00000026203c723c */ /* 0x000fe2000008103c */
[----:B------:R-:W-:Y:S04]  /*7e90*/  LDS R32, [R12+0xa100] ;  /* 0x00a100000c207984 */ /* 0x000fe80000000800 */
[----:B------:R-:W-:Y:S04]  /*7ea0*/  LDS R34, [R12+0xa900] ;  /* 0x00a900000c227984 */ /* 0x000fe80000000800 */
[----:B------:R-:W-:Y:S04]  /*7eb0*/  LDS R33, [R13+0xa100] ;  /* 0x00a100000d217984 */ /* 0x000fe80000000800 */
[----:B------:R-:W2:Y:S04]  /*7ec0*/  LDS R35, [R13+0xa900] ;  /* 0x00a900000d237984 */ /* 0x000ea80000000800 */
[----:B------:R-:W3:Y:S01]  /*7ed0*/  LDSM.16.M88.4 R36, [R6+0x28100] ;  /* 0x028100000624783b */ /* 0x000ee20000000200 */
[C---:B-1----:R-:W-:Y:S08]  /*7ee0*/  HMMA.1688.F32.TF32 R56, R28.reuse, R20, R56 ;  /* 0x000000141c38723c */ /* 0x042ff00000081038 */
[----:B------:R-:W-:Y:S08]  /*7ef0*/  HMMA.1688.F32.TF32 R52, R28, R16, R52 ;  /* 0x000000101c34723c */ /* 0x000ff00000081034 */
[C---:B--2---:R-:W-:Y:S08]  /*7f00*/  HMMA.1688.F32.TF32 R24, R32.reuse, R20, R24 ;  /* 0x000000142018723c */ /* 0x044ff00000081018 */
[----:B------:R-:W-:Y:S08]  /*7f10*/  HMMA.1688.F32.TF32 R64, R32, R16, R64 ;  /* 0x000000102040723c */ /* 0x000ff00000081040 */
[-C--:B---3--:R-:W-:Y:S08]  /*7f20*/  HMMA.1688.F32.TF32 R48, R28, R36.reuse, R48 ;  /* 0x000000241c30723c */ /* 0x088ff00000081030 */
[----:B------:R-:W-:Y:S08]  /*7f30*/  HMMA.1688.F32.TF32 R68, R32, R36, R68 ;  /* 0x000000242044723c */ /* 0x000ff00000081044 */
[-C--:B------:R-:W-:Y:S01]  /*7f40*/  HMMA.1688.F32.TF32 R44, R28, R40.reuse, R44 ;  /* 0x000000281c2c723c */ /* 0x080fe2000008102c */
        /* <DEDUP_REMOVED lines=24> */
[----:B------:R-:W-:Y:S04]  /*80d0*/  LDS R28, [R12+0xc100] ;  /* 0x00c100000c1c7984 */ /* 0x000fe80000000800 */
[----:B------:R-:W-:Y:S04]  /*80e0*/  LDS R30, [R12+0xc900] ;  /* 0x00c900000c1e7984 */ /* 0x000fe80000000800 */
[----:B------:R-:W-:Y:S04]  /*80f0*/  LDS R29, [R13+0xc100] ;  /* 0x00c100000d1d7984 */ /* 0x000fe80000000800 */
[----:B------:R-:W4:Y:S04]  /*8100*/  LDS R31, [R13+0xc900] ;  /* 0x00c900000d1f7984 */ /* 0x000f280000000800 */
[----:B------:R-:W4:Y:S01]  /*8110*/  LDSM.16.M88.4 R40, [R5+0x2c180] ;  /* 0x02c180000528783b */ /* 0x000f220000000200 */
[C---:B-1----:R-:W-:Y:S08]  /*8120*/  HMMA.1688.F32.TF32 R56, R32.reuse, R20, R56 ;  /* 0x000000142038723c */ /* 0x042ff00000081038 */
[C---:B--2---:R-:W-:Y:S08]  /*8130*/  HMMA.1688.F32.TF32 R52, R32.reuse, R16, R52 ;  /* 0x000000102034723c */ /* 0x044ff00000081034 */
[----:B---3--:R-:W-:Y:S08]  /*8140*/  HMMA.1688.F32.TF32 R48, R32, R36, R48 ;  /* 0x000000242030723c */ /* 0x008ff00000081030 */
[C---:B----4-:R-:W-:Y:S08]  /*8150*/  HMMA.1688.F32.TF32 R24, R28.reuse, R20, R24 ;  /* 0x000000141c18723c */ /* 0x050ff00000081018 */
[C---:B------:R-:W-:Y:S08]  /*8160*/  HMMA.1688.F32.TF32 R64, R28.reuse, R16, R64 ;  /* 0x000000101c40723c */ /* 0x040ff00000081040 */
[----:B------:R-:W-:Y:S01]  /*8170*/  HMMA.1688.F32.TF32 R68, R28, R36, R68 ;  /* 0x000000241c44723c */ /* 0x000fe20000081044 */
[----:B------:R-:W-:Y:S04]  /*8180*/  LDS R36, [R12+0xe100] ;  /* 0x00e100000c247984 */ /* 0x000fe80000000800 */
[----:B------:R-:W-:Y:S03]  /*8190*/  LDS R37, [R13+0xe100] ;  /* 0x00e100000d257984 */ /* 0x000fe60000000800 */
[-C--:B------:R-:W-:Y:S01]  /*81a0*/  HMMA.1688.F32.TF32 R44, R32, R40.reuse, R44 ;  /* 0x00000028202c723c */ /* 0x080fe2000008102c */
        /* <DEDUP_REMOVED lines=17> */
[----:B------:R-:W-:Y:S04]  /*82c0*/  LDS R38, [R12+0xe900] ;  /* 0x00e900000c267984 */ /* 0x000fe80000000800 */
[----:B------:R-:W1:Y:S03]  /*82d0*/  LDS R39, [R13+0xe900] ;  /* 0x00e900000d277984 */ /* 0x000e660000000800 */
[C---:B------:R-:W-:Y:S01]  /*82e0*/  HMMA.1688.F32.TF32 R60, R28.reuse, R42, R60 ;  /* 0x0000002a1c3c723c */ /* 0x040fe2000008103c */
[----:B------:R2:W3:Y:S07]  /*82f0*/  LDSM.16.M88.4 R40, [R6+0x24180] ;  /* 0x024180000628783b */ /* 0x0004ee0000000200 */
[----:B------:R-:W-:Y:S01]  /*8300*/  HMMA.1688.F32.TF32 R24, R28, R22, R24 ;  /* 0x000000161c18723c */ /* 0x000fe20000081018 */
[----:B------:R-:W-:Y:S04]  /*8310*/  LDS R28, [R12+0xe000] ;  /* 0x00e000000c1c7984 */ /* 0x000fe80000000800 */
[----:B------:R-:W-:Y:S04]  /*8320*/  LDS R30, [R12+0xe800] ;  /* 0x00e800000c1e7984 */ /* 0x000fe80000000800 */
[----:B------:R-:W-:Y:S04]  /*8330*/  LDS R29, [R13+0xe000] ;  /* 0x00e000000d1d7984 */ /* 0x000fe80000000800 */
[----:B------:R-:W4:Y:S04]  /*8340*/  LDS R31, [R13+0xe800] ;  /* 0x00e800000d1f7984 */ /* 0x000f280000000800 */
[----:B--2---:R-:W2:Y:S07]  /*8350*/  LDL.LU R6, [R1+0x24] ;  /* 0x0000240001067983 */ /* 0x004eae0000300800 */
[C---:B-1----:R-:W-:Y:S08]  /*8360*/  HMMA.1688.F32.TF32 R24, R36.reuse, R16, R24 ;  /* 0x000000102418723c */ /* 0x042ff00000081018 */
[C---:B---3--:R-:W-:Y:S08]  /*8370*/  HMMA.1688.F32.TF32 R20, R36.reuse, R40, R64 ;  /* 0x000000282414723c */ /* 0x048ff00000081040 */
[C---:B------:R-:W-:Y:S08]  /*8380*/  HMMA.1688.F32.TF32 R68, R36.reuse, R32, R68 ;  /* 0x000000202444723c */ /* 0x040ff00000081044 */
[----:B------:R-:W-:Y:S01]  /*8390*/  HMMA.1688.F32.TF32 R60, R36, R72, R60 ;  /* 0x00000048243c723c */ /* 0x000fe2000008103c */
[----:B------:R-:W-:Y:S04]  /*83a0*/  LDS R36, [R12+0xf000] ;  /* 0x00f000000c247984 */ /* 0x000fe80000000800 */
[----:B------:R-:W-:Y:S04]  /*83b0*/  LDS R38, [R12+0xf800] ;  /* 0x00f800000c267984 */ /* 0x000fe80000000800 */
[----:B------:R-:W-:Y:S04]  /*83c0*/  LDS R37, [R13+0xf000] ;  /* 0x00f000000d257984 */ /* 0x000fe80000000800 */
[----:B------:R-:W1:Y:S01]  /*83d0*/  LDS R39, [R13+0xf800] ;  /* 0x00f800000d277984 */ /* 0x000e620000000800 */
[C---:B----4-:R-:W-:Y:S08]  /*83e0*/  HMMA.1688.F32.TF32 R56, R28.reuse, R16, R56 ;  /* 0x000000101c38723c */ /* 0x050ff00000081038 */
[C---:B------:R-:W-:Y:S08]  /*83f0*/  HMMA.1688.F32.TF32 R52, R28.reuse, R40, R52 ;  /* 0x000000281c34723c */ /* 0x040ff00000081034 */
[C---:B------:R-:W-:Y:S08]  /*8400*/  HMMA.1688.F32.TF32 R48, R28.reuse, R32, R48 ;  /* 0x000000201c30723c */ /* 0x040ff00000081030 */
[----:B------:R-:W-:Y:S01]  /*8410*/  HMMA.1688.F32.TF32 R44, R28, R72, R44 ;  /* 0x000000481c2c723c */ /* 0x000fe2000008102c */
[----:B------:R-:W-:Y:S04]  /*8420*/  LDS R28, [R12+0xf100] ;  /* 0x00f100000c1c7984 */ /* 0x000fe80000000800 */
[----:B------:R3:W-:Y:S04]  /*8430*/  LDS R30, [R12+0xf900] ;  /* 0x00f900000c1e7984 */ /* 0x0007e80000000800 */
[----:B------:R-:W-:Y:S04]  /*8440*/  LDS R29, [R13+0xf100] ;  /* 0x00f100000d1d7984 */ /* 0x000fe80000000800 */
[----:B------:R-:W4:Y:S04]  /*8450*/  LDS R31, [R13+0xf900] ;  /* 0x00f900000d1f7984 */ /* 0x000f280000000800 */
[----:B------:R-:W2:Y:S01]  /*8460*/  LDL.LU R72, [R1+0x20] ;  /* 0x0000200001487983 */ /* 0x000ea20000300800 */
[C---:B-1----:R-:W-:Y:S03]  /*8470*/  HMMA.1688.F32.TF32 R56, R36.reuse, R18, R56 ;  /* 0x000000122438723c */ /* 0x042fe60000081038 */
[----:B------:R-:W2:Y:S05]  /*8480*/  LDL R73, [R1+0xc4] ;  /* 0x0000c40001497983 */ /* 0x000eaa0000100800 */
[C---:B------:R-:W-:Y:S08]  /*8490*/  HMMA.1688.F32.TF32 R52, R36.reuse, R42, R52 ;  /* 0x0000002a2434723c */ /* 0x040ff00000081034 */
[C---:B------:R-:W-:Y:S08]  /*84a0*/  HMMA.1688.F32.TF32 R48, R36.reuse, R34, R48 ;  /* 0x000000222430723c */ /* 0x040ff00000081030 */
[----:B------:R-:W-:Y:S01]  /*84b0*/  HMMA.1688.F32.TF32 R44, R36, R74, R44 ;  /* 0x0000004a242c723c */ /* 0x000fe2000008102c */
[----:B------:R-:W2:Y:S04]  /*84c0*/  LDL R38, [R1+0xc8] ;  /* 0x0000c80001267983 */ /* 0x000ea80000100800 */
[----:B------:R-:W2:Y:S01]  /*84d0*/  LDL R39, [R1+0xf8] ;  /* 0x0000f80001277983 */ /* 0x000ea20000100800 */
[----:B------:R-:W-:Y:S01]  /*84e0*/  IMAD.MOV.U32 R17, RZ, RZ, 0x7f ;  /* 0x0000007fff117424 */ /* 0x000fe200078e00ff */
[C---:B------:R-:W-:Y:S01]  /*84f0*/  ISETP.GE.AND P1, PT, R0.reuse, UR7, PT ;  /* 0x0000000700007c0c */ /* 0x040fe2000bf26270 */
[----:B------:R-:W-:Y:S01]  /*8500*/  UIADD3 UR8, UR8, 0x1, URZ ;  /* 0x0000000108087890 */ /* 0x000fe2000fffe03f */
[----:B---3--:R-:W-:Y:S01]  /*8510*/  LOP3.LUT R12, R0, 0x4, RZ, 0xfc, !PT ;  /* 0x00000004000c7812 */ /* 0x008fe200078efcff */
[----:B------:R-:W3:Y:S01]  /*8520*/  LDL R36, [R1+0xdc] ;  /* 0x0000dc0001247983 */ /* 0x000ee20000100800 */
[----:B----4-:R-:W-:Y:S03]  /*8530*/  HMMA.1688.F32.TF32 R64, R28, R18, R24 ;  /* 0x000000121c40723c */ /* 0x010fe60000081018 */
[----:B------:R-:W4:Y:S01]  /*8540*/  LDL R26, [R1+0xf4] ;  /* 0x0000f400011a7983 */ /* 0x000f220000100800 */
[----:B------:R-:W-:-:S03]  /*8550*/  IADD3 R17, R17, c[0x0][0x180], RZ ;  /* 0x0000600011117a10 */ /* 0x000fc60007ffe0ff */
[----:B------:R-:W3:Y:S01]  /*8560*/  LDL R24, [R1+0xec] ;  /* 0x0000ec0001187983 */ /* 0x000ee20000100800 */
[C---:B------:R-:W-:Y:S01]  /*8570*/  HMMA.1688.F32.TF32 R40, R28.reuse, R42, R20 ;  /* 0x0000002a1c28723c */ /* 0x040fe20000081014 */
[----:B------:R-:W-:Y:S02]  /*8580*/  SHF.R.S32.HI R5, RZ, 0x1f, R17 ;  /* 0x0000001fff057819 */ /* 0x000fe40000011411 */
[----:B------:R-:W3:Y:S04]  /*8590*/  LDL R23, [R1+0xc0] ;  /* 0x0000c00001177983 */ /* 0x000ee80000100800 */
[----:B------:R-:W3:Y:S01]  /*85a0*/  LDL R22, [R1+0xf0] ;  /* 0x0000f00001167983 */ /* 0x000ee20000100800 */
[----:B------:R-:W-:Y:S01]  /*85b0*/  LEA.HI R5, R5, R17, RZ, 0x7 ;  /* 0x0000001105057211 */ /* 0x000fe200078f38ff */
[C---:B------:R-:W-:Y:S01]  /*85c0*/  HMMA.1688.F32.TF32 R32, R28.reuse, R34, R68 ;  /* 0x000000221c20723c */ /* 0x040fe20000081044 */
[----:B------:R-:W-:Y:S01]  /*85d0*/  UISETP.GT.AND UP0, UPT, UR8, 0x1, UPT ;  /* 0x000000010800788c */ /* 0x000fe2000bf04270 */
[----:B------:R-:W-:Y:S01]  /*85e0*/  LOP3.LUT R25, R0, 0x10, RZ, 0xfc, !PT ;  /* 0x0000001000197812 */ /* 0x000fe200078efcff */
[----:B------:R-:W3:Y:S05]  /*85f0*/  LDL R27, [R1+0xb0] ;  /* 0x0000b000011b7983 */ /* 0x000eea0000100800 */
[----:B------:R-:W-:Y:S01]  /*8600*/  HMMA.1688.F32.TF32 R16, R28, R74, R60 ;  /* 0x0000004a1c10723c */ /* 0x000fe2000008103c */
[----:B------:R-:W3:Y:S01]  /*8610*/  LDL R31, [R1+0xbc] ;  /* 0x0000bc00011f7983 */ /* 0x000ee20000100800 */
[----:B------:R-:W-:Y:S01]  /*8620*/  SHF.R.S32.HI R5, RZ, 0x7, R5 ;  /* 0x00000007ff057819 */ /* 0x000fe20000011405 */
[----:B------:R-:W-:-:S02]  /*8630*/  USEL UR8, UR8, URZ, !UP0 ;  /* 0x0000003f08087287 */ /* 0x000fc4000c000000 */
[----:B------:R-:W3:Y:S01]  /*8640*/  LDL R29, [R1+0xb8] ;  /* 0x0000b800011d7983 */ /* 0x000ee20000100800 */
[----:B------:R-:W-:-:S03]  /*8650*/  IADD3 R5, R5, -0x2, RZ ;  /* 0xfffffffe05057810 */ /* 0x000fc60007ffe0ff */
[----:B------:R-:W3:Y:S04]  /*8660*/  LDL R28, [R1+0xe8] ;  /* 0x0000e800011c7983 */ /* 0x000ee80000100800 */
[----:B------:R-:W-:Y:S01]  /*8670*/  BAR.SYNC.DEFER_BLOCKING 0x0 ;  /* 0x0000000000007b1d */ /* 0x000fe20000010000 */
[----:B------:R-:W-:Y:S02]  /*8680*/  ISETP.LE.AND P0, PT, R5, UR4, PT ;  /* 0x0000000405007c0c */ /* 0x000fe4000bf03270 */
[----:B------:R-:W-:Y:S02]  /*8690*/  SEL R5, RZ, 0x4, P1 ;  /* 0x00000004ff057807 */ /* 0x000fe40000800000 */
[----:B------:R-:W-:Y:S02]  /*86a0*/  ISETP.GE.AND P1, PT, R12, UR7, PT ;  /* 0x000000070c007c0c */ /* 0x000fe4000bf26270 */
[----:B------:R-:W-:-:S04]  /*86b0*/  SEL R5, R5, RZ, !P0 ;  /* 0x000000ff05057207 */ /* 0x000fc80004000000 */
[----:B------:R-:W-:Y:S01]  /*86c0*/  ISETP.NE.U32.AND P2, PT, R5, RZ, PT ;  /* 0x000000ff0500720c */ /* 0x000fe20003f45070 */
[----:B------:R-:W-:-:S04]  /*86d0*/  IMAD.U32 R5, RZ, RZ, UR8 ;  /* 0x00000008ff057e24 */ /* 0x000fc8000f8e00ff */
[----:B------:R-:W-:Y:S01]  /*86e0*/  IMAD R5, R5, 0x10000, R3 ;  /* 0x0001000005057824 */ /* 0x000fe200078e0203 */
[----:B------:R-:W-:Y:S01]  /*86f0*/  LOP3.LUT R30, R0, 0x14, RZ, 0xfc, !PT ;  /* 0x00000014001e7812 */ /* 0x000fe200078efcff */
[----:B--2---:R-:W-:Y:S01]  /*8700*/  IMAD.MOV.U32 R12, RZ, RZ, R6 ;  /* 0x000000ffff0c7224 */ /* 0x004fe200078e0006 */
[----:B------:R-:W-:-:S04]  /*8710*/  SEL R6, RZ, 0x4, P1 ;  /* 0x00000004ff067807 */ /* 0x000fc80000800000 */
[----:B------:R-:W-:-:S04]  /*8720*/  SEL R6, R6, RZ, !P0 ;  /* 0x000000ff06067207 */ /* 0x000fc80004000000 */
[----:B------:R-:W-:Y:S01]  /*8730*/  ISETP.NE.U32.AND P3, PT, R6, RZ, PT ;  /* 0x000000ff0600720c */ /* 0x000fe20003f65070 */
[----:B------:R-:W-:Y:S02]  /*8740*/  IMAD.MOV.U32 R13, RZ, RZ, R72 ;  /* 0x000000ffff0d7224 */ /* 0x000fe400078e0048 */
[----:B------:R-:W-:-:S04]  /*8750*/  IMAD R72, R0, c[0x0][0x188], RZ ;  /* 0x0000620000487a24 */ /* 0x000fc800078e02ff */
[----:B------:R-:W-:-:S05]  /*8760*/  IMAD.SHL.U32 R72, R72, 0x4, RZ ;  /* 0x0000000448487824 */ /* 0x000fca00078e00ff */
[----:B------:R-:W-:Y:S02]  /*8770*/  IADD3 R20, P1, R72, R12, RZ ;  /* 0x0000000c48147210 */ /* 0x000fe40007f3e0ff */
[----:B------:R-:W-:-:S03]  /*8780*/  LOP3.LUT R72, R0, 0x8, RZ, 0xfc, !PT ;  /* 0x0000000800487812 */ /* 0x000fc600078efcff */
[----:B------:R-:W-:Y:S01]  /*8790*/  IMAD.X R21, R13, 0x1, R38, P1 ;  /* 0x000000010d157824 */ /* 0x000fe200008e0626 */
[----:B------:R-:W-:-:S04]  /*87a0*/  ISETP.GE.AND P1, PT, R72, UR7, PT ;  /* 0x0000000748007c0c */ /* 0x000fc8000bf26270 */
[----:B------:R-:W-:Y:S01]  /*87b0*/  @!PT LDS RZ, [RZ] ;  /* 0x00000000fffff984 */ /* 0x000fe20000000800 */
[----:B------:R-:W-:Y:S01]  /*87c0*/  @!PT LDS RZ, [RZ] ;  /* 0x00000000fffff984 */ /* 0x000fe20000000800 */
[----:B------:R-:W-:Y:S01]  /*87d0*/  @!PT LDS RZ, [RZ] ;  /* 0x00000000fffff984 */ /* 0x000fe20000000800 */
[----:B------:R1:W-:Y:S01]  /*87e0*/  LDGSTS.E [R5], [R20.64], P2 ;  /* 0x0000000014057fae */ /* 0x0003e2000912184c */
[----:B------:R-:W-:Y:S02]  /*87f0*/  SEL R6, RZ, 0x4, P1 ;  /* 0x00000004ff067807 */ /* 0x000fe40000800000 */
[----:B------:R-:W-:Y:S02]  /*8800*/  LOP3.LUT R72, R0, 0xc, RZ, 0xfc, !PT ;  /* 0x0000000c00487812 */ /* 0x000fe400078efcff */
[----:B------:R-:W-:Y:S02]  /*8810*/  SEL R6, R6, RZ, !P0 ;  /* 0x000000ff06067207 */ /* 0x000fe40004000000 */
[----:B-1----:R-:W-:Y:S02]  /*8820*/  IADD3 R20, P1, R39, R12, RZ ;  /* 0x0000000c27147210 */ /* 0x002fe40007f3e0ff */
[----:B------:R-:W-:-:S03]  /*8830*/  ISETP.GE.AND P2, PT, R72, UR7, PT ;  /* 0x0000000748007c0c */ /* 0x000fc6000bf46270 */
[----:B------:R-:W-:Y:S01]  /*8840*/  IMAD.X R21, R13, 0x1, R73, P1 ;  /* 0x000000010d157824 */ /* 0x000fe200008e0649 */
[----:B------:R-:W-:Y:S02]  /*8850*/  ISETP.NE.U32.AND P1, PT, R6, RZ, PT ;  /* 0x000000ff0600720c */ /* 0x000fe40003f25070 */
[----:B------:R-:W-:Y:S02]  /*8860*/  SEL R6, RZ, 0x4, P2 ;  /* 0x00000004ff067807 */ /* 0x000fe40001000000 */
[----:B------:R4:W-:Y:S01]  /*8870*/  LDGSTS.E [R5+0x800], [R20.64], P3 ;  /* 0x0080000014057fae */ /* 0x0009e2000992184c */
[----:B------:R-:W-:Y:S02]  /*8880*/  ISETP.GE.AND P2, PT, R25, UR7, PT ;  /* 0x0000000719007c0c */ /* 0x000fe4000bf46270 */
[----:B------:R-:W-:Y:S01]  /*8890*/  SEL R6, R6, RZ, !P0 ;  /* 0x000000ff06067207 */ /* 0x000fe20004000000 */
[----:B------:R-:W2:Y:S01]  /*88a0*/  LDL R25, [R1+0xe4] ;  /* 0x0000e40001197983 */ /* 0x000ea20000100800 */
[----:B----4-:R-:W-:-:S03]  /*88b0*/  IADD3 R20, P3, R26, R12, RZ ;  /* 0x0000000c1a147210 */ /* 0x010fc60007f7e0ff */
[----:B------:R-:W4:Y:S02]  /*88c0*/  LDL R26, [R1+0xb4] ;  /* 0x0000b400011a7983 */ /* 0x000f240000100800 */
[C---:B---3--:R-:W-:Y:S01]  /*88d0*/  IMAD.X R21, R13.reuse, 0x1, R23, P3 ;  /* 0x000000010d157824 */ /* 0x048fe200018e0617 */
[----:B------:R-:W-:Y:S02]  /*88e0*/  ISETP.NE.U32.AND P3, PT, R6, RZ, PT ;  /* 0x000000ff0600720c */ /* 0x000fe40003f65070 */
[----:B------:R-:W-:Y:S02]  /*88f0*/  SEL R6, RZ, 0x4, P2 ;  /* 0x00000004ff067807 */ /* 0x000fe40001000000 */
[----:B------:R-:W-:Y:S01]  /*8900*/  IADD3 R22, P2, R22, R12, RZ ;  /* 0x0000000c16167210 */ /* 0x000fe20007f5e0ff */
[----:B------:R1:W-:Y:S01]  /*8910*/  LDGSTS.E [R5+0x1000], [R20.64], P1 ;  /* 0x0100000014057fae */ /* 0x0003e2000892184c */
[----:B------:R-:W-:Y:S02]  /*8920*/  SEL R6, R6, RZ, !P0 ;  /* 0x000000ff06067207 */ /* 0x000fe40004000000 */
[----:B------:R-:W-:Y:S01]  /*8930*/  ISETP.GE.AND P1, PT, R30, UR7, PT ;  /* 0x000000071e007c0c */ /* 0x000fe2000bf26270 */
[----:B------:R-:W-:-:S02]  /*8940*/  IMAD.X R23, R13, 0x1, R31, P2 ;  /* 0x000000010d177824 */ /* 0x000fc400010e061f */
[----:B------:R-:W3:Y:S01]  /*8950*/  LDL R31, [R1+0xe0] ;  /* 0x0000e000011f7983 */ /* 0x000ee20000100800 */
[----:B------:R-:W-:Y:S02]  /*8960*/  ISETP.NE.U32.AND P4, PT, R6, RZ, PT ;  /* 0x000000ff0600720c */ /* 0x000fe40003f85070 */
[----:B------:R-:W-:Y:S01]  /*8970*/  SEL R6, RZ, 0x4, P1 ;  /* 0x00000004ff067807 */ /* 0x000fe20000800000 */
[----:B------:R2:W-:Y:S01]  /*8980*/  LDGSTS.E [R5+0x1800], [R22.64], P3 ;  /* 0x0180000016057fae */ /* 0x0005e2000992184c */
[----:B-1----:R-:W-:-:S03]  /*8990*/  IADD3 R20, P1, R24, R12, RZ ;  /* 0x0000000c18147210 */ /* 0x002fc60007f3e0ff */
[----:B------:R-:W3:Y:S01]  /*89a0*/  LDL R24, [R1+0xac] ;  /* 0x0000ac0001187983 */ /* 0x000ee20000100800 */
[----:B------:R-:W-:Y:S01]  /*89b0*/  LOP3.LUT R30, R0, 0x18, RZ, 0xfc, !PT ;  /* 0x00000018001e7812 */ /* 0x000fe200078efcff */
[----:B------:R-:W-:Y:S01]  /*89c0*/  IMAD.X R21, R13, 0x1, R29, P1 ;  /* 0x000000010d157824 */ /* 0x000fe200008e061d */
[----:B------:R-:W-:Y:S02]  /*89d0*/  SEL R6, R6, RZ, !P0 ;  /* 0x000000ff06067207 */ /* 0x000fe40004000000 */
[----:B------:R-:W-:Y:S02]  /*89e0*/  ISETP.GE.AND P2, PT, R30, UR7, PT ;  /* 0x000000071e007c0c */ /* 0x000fe4000bf46270 */
[----:B------:R-:W3:Y:S01]  /*89f0*/  LDL R30, [R1+0xa8] ;  /* 0x0000a800011e7983 */ /* 0x000ee20000100800 */
[----:B------:R-:W-:Y:S02]  /*8a00*/  ISETP.NE.U32.AND P1, PT, R6, RZ, PT ;  /* 0x000000ff0600720c */ /* 0x000fe40003f25070 */
[----:B------:R-:W-:Y:S01]  /*8a10*/  LOP3.LUT R29, R0, 0x1c, RZ, 0xfc, !PT ;  /* 0x0000001c001d7812 */ /* 0x000fe200078efcff */
[----:B------:R1:W-:Y:S01]  /*8a20*/  LDGSTS.E [R5+0x2000], [R20.64], P4 ;  /* 0x0200000014057fae */ /* 0x0003e2000a12184c */
[----:B------:R-:W-:-:S02]  /*8a30*/  SEL R6, RZ, 0x4, P2 ;  /* 0x00000004ff067807 */ /* 0x000fc40001000000 */
[----:B------:R-:W-:Y:S02]  /*8a40*/  ISETP.GE.AND P2, PT, R29, UR7, PT ;  /* 0x000000071d007c0c */ /* 0x000fe4000bf46270 */
[----:B------:R-:W-:Y:S01]  /*8a50*/  SEL R6, R6, RZ, !P0 ;  /* 0x000000ff06067207 */ /* 0x000fe20004000000 */
[----:B------:R-:W3:Y:S01]  /*8a60*/  LDL R29, [R1+0xa4] ;  /* 0x0000a400011d7983 */ /* 0x000ee20000100800 */
[----:B-1----:R-:W-:-:S03]  /*8a70*/  IADD3 R20, P3, R28, R12, RZ ;  /* 0x0000000c1c147210 */ /* 0x002fc60007f7e0ff */
[----:B------:R-:W3:Y:S02]  /*8a80*/  LDL R28, [R1+0xd8] ;  /* 0x0000d800011c7983 */ /* 0x000ee40000100800 */
[----:B----4-:R-:W-:Y:S01]  /*8a90*/  IMAD.X R21, R13, 0x1, R26, P3 ;  /* 0x000000010d157824 */ /* 0x010fe200018e061a */
[----:B------:R-:W-:Y:S02]  /*8aa0*/  ISETP.NE.U32.AND P3, PT, R6, RZ, PT ;  /* 0x000000ff0600720c */ /* 0x000fe40003f65070 */
[----:B------:R-:W-:Y:S02]  /*8ab0*/  SEL R6, RZ, 0x4, P2 ;  /* 0x00000004ff067807 */ /* 0x000fe40001000000 */
[----:B--2---:R-:W-:Y:S01]  /*8ac0*/  IADD3 R22, P2, R25, R12, RZ ;  /* 0x0000000c19167210 */ /* 0x004fe20007f5e0ff */
[----:B------:R3:W-:Y:S01]  /*8ad0*/  LDGSTS.E [R5+0x2800], [R20.64], P1 ;  /* 0x0280000014057fae */ /* 0x0007e2000892184c */
[----:B------:R-:W-:-:S03]  /*8ae0*/  LOP3.LUT R26, R0, 0x20, RZ, 0xfc, !PT ;  /* 0x00000020001a7812 */ /* 0x000fc600078efcff */
[----:B------:R-:W2:Y:S01]  /*8af0*/  LDL R25, [R1+0xd4] ;  /* 0x0000d40001197983 */ /* 0x000ea20000100800 */
[----:B------:R-:W-:Y:S01]  /*8b00*/  SEL R6, R6, RZ, !P0 ;  /* 0x000000ff06067207 */ /* 0x000fe20004000000 */
[----:B------:R-:W-:Y:S01]  /*8b10*/  IMAD.X R23, R13, 0x1, R27, P2 ;  /* 0x000000010d177824 */ /* 0x000fe200010e061b */
[----:B------:R-:W-:Y:S01]  /*8b20*/  ISETP.GE.AND P1, PT, R26, UR7, PT ;  /* 0x000000071a007c0c */ /* 0x000fe2000bf26270 */
[----:B------:R-:W4:Y:S01]  /*8b30*/  LDL R27, [R1+0xa0] ;  /* 0x0000a000011b7983 */ /* 0x000f220000100800 */
[----:B------:R-:W-:Y:S02]  /*8b40*/  LOP3.LUT R26, R0, 0x24, RZ, 0xfc, !PT ;  /* 0x00000024001a7812 */ /* 0x000fe400078efcff */
[----:B------:R-:W-:Y:S01]  /*8b50*/  ISETP.NE.U32.AND P4, PT, R6, RZ, PT ;  /* 0x000000ff0600720c */ /* 0x000fe20003f85070 */
[----:B------:R1:W-:Y:S01]  /*8b60*/  LDGSTS.E [R5+0x3000], [R22.64], P3 ;  /* 0x0300000016057fae */ /* 0x0003e2000992184c */
[----:B------:R-:W-:Y:S02]  /*8b70*/  SEL R6, RZ, 0x4, P1 ;  /* 0x00000004ff067807 */ /* 0x000fe40000800000 */
[----:B---3--:R-:W-:-:S02]  /*8b80*/  IADD3 R20, P1, R31, R12, RZ ;  /* 0x0000000c1f147210 */ /* 0x008fc40007f3e0ff */
[----:B------:R-:W-:Y:S02]  /*8b90*/  ISETP.GE.AND P2, PT, R26, UR7, PT ;  /* 0x000000071a007c0c */ /* 0x000fe4000bf46270 */
[----:B------:R-:W3:Y:S01]  /*8ba0*/  LDL R26, [R1+0xd0] ;  /* 0x0000d000011a7983 */ /* 0x000ee20000100800 */
[----:B------:R-:W-:-:S03]  /*8bb0*/  IMAD.X R21, R13, 0x1, R24, P1 ;  /* 0x000000010d157824 */ /* 0x000fc600008e0618 */
[----:B------:R-:W3:Y:S01]  /*8bc0*/  LDL R24, [R1+0x9c] ;  /* 0x00009c0001187983 */ /* 0x000ee20000100800 */
[----:B------:R-:W-:Y:S02]  /*8bd0*/  SEL R6, R6, RZ, !P0 ;  /* 0x000000ff06067207 */ /* 0x000fe40004000000 */
[----:B------:R-:W-:Y:S01]  /*8be0*/  LOP3.LUT R31, R0, 0x28, RZ, 0xfc, !PT ;  /* 0x00000028001f7812 */ /* 0x000fe200078efcff */
[----:B------:R1:W-:Y:S01]  /*8bf0*/  LDGSTS.E [R5+0x3800], [R20.64], P4 ;  /* 0x0380000014057fae */ /* 0x0003e2000a12184c */
[----:B------:R-:W-:Y:S02]  /*8c00*/  ISETP.NE.U32.AND P1, PT, R6, RZ, PT ;  /* 0x000000ff0600720c */ /* 0x000fe40003f25070 */
[----:B------:R-:W-:Y:S02]  /*8c10*/  SEL R6, RZ, 0x4, P2 ;  /* 0x00000004ff067807 */ /* 0x000fe40001000000 */
[----:B------:R-:W-:Y:S02]  /*8c20*/  ISETP.GE.AND P2, PT, R31, UR7, PT ;  /* 0x000000071f007c0c */ /* 0x000fe4000bf46270 */
[----:B------:R-:W-:-:S02]  /*8c30*/  SEL R6, R6, RZ, !P0 ;  /* 0x000000ff06067207 */ /* 0x000fc40004000000 */
[----:B-1----:R-:W-:-:S05]  /*8c40*/  IADD3 R20, P3, R36, R12, RZ ;  /* 0x0000000c24147210 */ /* 0x002fca0007f7e0ff */
[C---:B------:R-:W-:Y:S01]  /*8c50*/  IMAD.X R21, R13.reuse, 0x1, R30, P3 ;  /* 0x000000010d157824 */ /* 0x040fe200018e061e */
[----:B------:R-:W-:Y:S02]  /*8c60*/  ISETP.NE.U32.AND P3, PT, R6, RZ, PT ;  /* 0x000000ff0600720c */ /* 0x000fe40003f65070 */
[----:B------:R-:W-:Y:S02]  /*8c70*/  SEL R6, RZ, 0x4, P2 ;  /* 0x00000004ff067807 */ /* 0x000fe40001000000 */
[----:B------:R-:W-:Y:S01]  /*8c80*/  IADD3 R22, P2, R28, R12, RZ ;  /* 0x0000000c1c167210 */ /* 0x000fe20007f5e0ff */
[----:B------:R2:W-:Y:S01]  /*8c90*/  LDGSTS.E [R5+0x4000], [R20.64], P1 ;  /* 0x0400000014057fae */ /* 0x0005e2000892184c */
[----:B------:R-:W-:Y:S02]  /*8ca0*/  LOP3.LUT R28, R0, 0x2c, RZ, 0xfc, !PT ;  /* 0x0000002c001c7812 */ /* 0x000fe400078efcff */
[----:B------:R-:W-:Y:S01]  /*8cb0*/  SEL R6, R6, RZ, !P0 ;  /* 0x000000ff06067207 */ /* 0x000fe20004000000 */
[----:B------:R-:W-:Y:S01]  /*8cc0*/  IMAD.X R23, R13, 0x1, R29, P2 ;  /* 0x000000010d177824 */ /* 0x000fe200010e061d */
[----:B------:R-:W-:-:S02]  /*8cd0*/  ISETP.GE.AND P2, PT, R28, UR7, PT ;  /* 0x000000071c007c0c */ /* 0x000fc4000bf46270 */
[----:B------:R-:W-:Y:S02]  /*8ce0*/  ISETP.NE.U32.AND P1, PT, R6, RZ, PT ;  /* 0x000000ff0600720c */ /* 0x000fe40003f25070 */
[----:B------:R-:W-:Y:S01]  /*8cf0*/  LOP3.LUT R28, R0, 0x30, RZ, 0xfc, !PT ;  /* 0x00000030001c7812 */ /* 0x000fe200078efcff */
[----:B------:R1:W-:Y:S01]  /*8d00*/  LDGSTS.E [R5+0x4800], [R22.64], P3 ;  /* 0x0480000016057fae */ /* 0x0003e2000992184c */
[----:B------:R-:W-:Y:S02]  /*8d10*/  SEL R6, RZ, 0x4, P2 ;  /* 0x00000004ff067807 */ /* 0x000fe40001000000 */
[----:B------:R-:W-:Y:S02]  /*8d20*/  ISETP.GE.AND P2, PT, R28, UR7, PT ;  /* 0x000000071c007c0c */ /* 0x000fe4000bf46270 */
[----:B------:R-:W-:Y:S01]  /*8d30*/  SEL R6, R6, RZ, !P0 ;  /* 0x000000ff06067207 */ /* 0x000fe20004000000 */
[----:B------:R-:W3:Y:S01]  /*8d40*/  LDL.LU R28, [R1+0x1c] ;  /* 0x00001c00011c7983 */ /* 0x000ee20000300800 */
[----:B-1----:R-:W-:-:S02]  /*8d50*/  SEL R22, RZ, 0x4, P2 ;  /* 0x00000004ff167807 */ /* 0x002fc40001000000 */
[----:B------:R-:W-:Y:S02]  /*8d60*/  ISETP.NE.U32.AND P2, PT, R6, RZ, PT ;  /* 0x000000ff0600720c */ /* 0x000fe40003f45070 */
[----:B------:R-:W-:-:S04]  /*8d70*/  SEL R6, R22, RZ, !P0 ;  /* 0x000000ff16067207 */ /* 0x000fc80004000000 */
[----:B------:R-:W-:Y:S02]  /*8d80*/  ISETP.NE.U32.AND P4, PT, R6, RZ, PT ;  /* 0x000000ff0600720c */ /* 0x000fe40003f85070 */
[----:B------:R-:W-:-:S05]  /*8d90*/  LOP3.LUT R23, R0, 0x38, RZ, 0xfc, !PT ;  /* 0x0000003800177812 */ /* 0x000fca00078efcff */
[----:B------:R-:W-:Y:S01]  /*8da0*/  IMAD R23, R23, c[0x0][0x188], RZ ;  /* 0x0000620017177a24 */ /* 0x000fe200078e02ff */
[----:B------:R-:W1:Y:S01]  /*8db0*/  S2R R73, SR_TID.X ;  /* 0x0000000000497919 */ /* 0x000e620000002100 */
[----:B--2---:R-:W-:Y:S02]  /*8dc0*/  IADD3 R20, P3, R25, R12, RZ ;  /* 0x0000000c19147210 */ /* 0x004fe40007f7e0ff */
[----:B------:R-:W-:-:S03]  /*8dd0*/  LOP3.LUT R25, R0, 0x34, RZ, 0xfc, !PT ;  /* 0x0000003400197812 */ /* 0x000fc600078efcff */
[----:B----4-:R-:W-:Y:S01]  /*8de0*/  IMAD.X R21, R13, 0x1, R27, P3 ;  /* 0x000000010d157824 */ /* 0x010fe200018e061b */
[----:B------:R-:W-:-:S04]  /*8df0*/  ISETP.GE.AND P3, PT, R25, UR7, PT ;  /* 0x0000000719007c0c */ /* 0x000fc8000bf66270 */
[----:B------:R2:W-:Y:S01]  /*8e00*/  LDGSTS.E [R5+0x5000], [R20.64], P1 ;  /* 0x0500000014057fae */ /* 0x0005e2000892184c */
[----:B------:R-:W-:Y:S02]  /*8e10*/  LOP3.LUT R25, R0, 0x38, RZ, 0xfc, !PT ;  /* 0x0000003800197812 */ /* 0x000fe400078efcff */
[----:B--2---:R-:W-:Y:S02]  /*8e20*/  SEL R21, RZ, 0x4, P3 ;  /* 0x00000004ff157807 */ /* 0x004fe40001800000 */
[----:B---3--:R-:W-:Y:S02]  /*8e30*/  IADD3 R20, P1, R26, R12, RZ ;  /* 0x0000000c1a147210 */ /* 0x008fe40007f3e0ff */
[----:B------:R-:W-:-:S03]  /*8e40*/  SEL R6, R21, RZ, !P0 ;  /* 0x000000ff15067207 */ /* 0x000fc60004000000 */
[----:B------:R-:W-:Y:S01]  /*8e50*/  IMAD.X R21, R13, 0x1, R24, P1 ;  /* 0x000000010d157824 */ /* 0x000fe200008e0618 */
[----:B------:R-:W-:Y:S02]  /*8e60*/  LOP3.LUT R24, R0, 0x30, RZ, 0xfc, !PT ;  /* 0x0000003000187812 */ /* 0x000fe400078efcff */
[----:B------:R-:W-:Y:S02]  /*8e70*/  ISETP.GE.AND P3, PT, R25, UR7, PT ;  /* 0x0000000719007c0c */ /* 0x000fe4000bf66270 */
[----:B------:R2:W-:Y:S01]  /*8e80*/  LDGSTS.E [R5+0x5800], [R20.64], P2 ;  /* 0x0580000014057fae */ /* 0x0005e2000912184c */
[----:B------:R-:W-:Y:S01]  /*8e90*/  IMAD R24, R24, c[0x0][0x188], RZ ;  /* 0x0000620018187a24 */ /* 0x000fe200078e02ff */
[----:B------:R-:W-:Y:S02]  /*8ea0*/  ISETP.NE.U32.AND P1, PT, R6, RZ, PT ;  /* 0x000000ff0600720c */ /* 0x000fe40003f25070 */
[----:B------:R-:W-:Y:S02]  /*8eb0*/  SEL R6, RZ, 0x4, P3 ;  /* 0x00000004ff067807 */ /* 0x000fe40001800000 */
[----:B------:R-:W-:Y:S01]  /*8ec0*/  LOP3.LUT R25, R0, 0x3c, RZ, 0xfc, !PT ;  /* 0x0000003c00197812 */ /* 0x000fe200078efcff */
[----:B--2---:R-:W-:Y:S01]  /*8ed0*/  IMAD.WIDE R20, R24, 0x4, R12 ;  /* 0x0000000418147825 */ /* 0x004fe200078e020c */
[----:B------:R-:W-:-:S02]  /*8ee0*/  LOP3.LUT R24, R0, 0x34, RZ, 0xfc, !PT ;  /* 0x0000003400187812 */ /* 0x000fc400078efcff */
[----:B------:R-:W-:Y:S02]  /*8ef0*/  SEL R6, R6, RZ, !P0 ;  /* 0x000000ff06067207 */ /* 0x000fe40004000000 */
[----:B------:R2:W-:Y:S01]  /*8f00*/  LDGSTS.E [R5+0x6000], [R20.64], P4 ;  /* 0x0600000014057fae */ /* 0x0005e2000a12184c */
[----:B------:R-:W-:Y:S01]  /*8f10*/  IMAD R24, R24, c[0x0][0x188], RZ ;  /* 0x0000620018187a24 */ /* 0x000fe200078e02ff */
[----:B------:R-:W-:Y:S02]  /*8f20*/  ISETP.GE.AND P2, PT, R25, UR7, PT ;  /* 0x0000000719007c0c */ /* 0x000fe4000bf46270 */
[----:B------:R-:W-:Y:S02]  /*8f30*/  ISETP.NE.U32.AND P3, PT, R6, RZ, PT ;  /* 0x000000ff0600720c */ /* 0x000fe40003f65070 */
[----:B------:R-:W-:Y:S01]  /*8f40*/  SEL R22, RZ, 0x4, P2 ;  /* 0x00000004ff167807 */ /* 0x000fe20001000000 */
[----:B--2---:R-:W-:Y:S01]  /*8f50*/  IMAD.WIDE R20, R24, 0x4, R12 ;  /* 0x0000000418147825 */ /* 0x004fe200078e020c */
[----:B------:R-:W-:-:S04]  /*8f60*/  LOP3.LUT R25, R0, 0x40, RZ, 0xfc, !PT ;  /* 0x0000004000197812 */ /* 0x000fc800078efcff */
[----:B------:R2:W-:Y:S01]  /*8f70*/  LDGSTS.E [R5+0x6800], [R20.64], P1 ;  /* 0x0680000014057fae */ /* 0x0005e2000892184c */
[----:B------:R-:W-:Y:S02]  /*8f80*/  SEL R22, R22, RZ, !P0 ;  /* 0x000000ff16167207 */ /* 0x000fe40004000000 */
[----:B------:R-:W-:Y:S02]  /*8f90*/  ISETP.GE.AND P4, PT, R25, UR7, PT ;  /* 0x0000000719007c0c */ /* 0x000fe4000bf86270 */
[----:B------:R-:W-:Y:S01]  /*8fa0*/  ISETP.NE.U32.AND P2, PT, R22, RZ, PT ;  /* 0x000000ff1600720c */ /* 0x000fe20003f45070 */
[----:B--2---:R-:W-:Y:S01]  /*8fb0*/  IMAD.WIDE R20, R23, 0x4, R12 ;  /* 0x0000000417147825 */ /* 0x004fe200078e020c */
[C---:B------:R-:W-:Y:S02]  /*8fc0*/  LOP3.LUT R23, R0.reuse, 0x3c, RZ, 0xfc, !PT ;  /* 0x0000003c00177812 */ /* 0x040fe400078efcff */
[----:B------:R-:W-:Y:S02]  /*8fd0*/  SEL R6, RZ, 0x4, P4 ;  /* 0x00000004ff067807 */ /* 0x000fe40002000000 */
[----:B------:R2:W-:Y:S01]  /*8fe0*/  LDGSTS.E [R5+0x7000], [R20.64], P3 ;  /* 0x0700000014057fae */ /* 0x0005e2000992184c */
[----:B------:R-:W-:Y:S01]  /*8ff0*/  IMAD R23, R23, c[0x0][0x188], RZ ;  /* 0x0000620017177a24 */ /* 0x000fe200078e02ff */
[----:B------:R-:W-:-:S02]  /*9000*/  LOP3.LUT R24, R0, 0x44, RZ, 0xfc, !PT ;  /* 0x0000004400187812 */ /* 0x000fc400078efcff */
[----:B------:R-:W-:Y:S02]  /*9010*/  SEL R6, R6, RZ, !P0 ;  /* 0x000000ff06067207 */ /* 0x000fe40004000000 */
[----:B------:R-:W-:Y:S01]  /*9020*/  ISETP.GE.AND P4, PT, R24, UR7, PT ;  /* 0x0000000718007c0c */ /* 0x000fe2000bf86270 */
[----:B--2---:R-:W-:Y:S01]  /*9030*/  IMAD.WIDE R20, R23, 0x4, R12 ;  /* 0x0000000417147825 */ /* 0x004fe200078e020c */
[----:B------:R-:W-:Y:S02]  /*9040*/  LOP3.LUT R23, R0, 0x40, RZ, 0xfc, !PT ;  /* 0x0000004000177812 */ /* 0x000fe400078efcff */
[----:B------:R-:W-:Y:S02]  /*9050*/  ISETP.NE.U32.AND P1, PT, R6, RZ, PT ;  /* 0x000000ff0600720c */ /* 0x000fe40003f25070 */
[----:B------:R-:W-:Y:S01]  /*9060*/  LOP3.LUT R24, R0, 0x48, RZ, 0xfc, !PT ;  /* 0x0000004800187812 */ /* 0x000fe200078efcff */
[----:B------:R-:W-:Y:S01]  /*9070*/  IMAD R23, R23, c[0x0][0x188], RZ ;  /* 0x0000620017177a24 */ /* 0x000fe200078e02ff */
[----:B------:R-:W-:Y:S01]  /*9080*/  SEL R6, RZ, 0x4, P4 ;  /* 0x00000004ff067807 */ /* 0x000fe20002000000 */
[----:B------:R2:W-:Y:S01]  /*9090*/  LDGSTS.E [R5+0x7800], [R20.64], P2 ;  /* 0x0780000014057fae */ /* 0x0005e2000912184c */
[----:B------:R-:W-:-:S02]  /*90a0*/  ISETP.GE.AND P3, PT, R24, UR7, PT ;  /* 0x0000000718007c0c */ /* 0x000fc4000bf66270 */
[----:B------:R-:W-:Y:S02]  /*90b0*/  SEL R6, R6, RZ, !P0 ;  /* 0x000000ff06067207 */ /* 0x000fe40004000000 */
[----:B------:R-:W-:Y:S01]  /*90c0*/  SEL R22, RZ, 0x4, P3 ;  /* 0x00000004ff167807 */ /* 0x000fe20001800000 */
[----:B--2---:R-:W-:Y:S01]  /*90d0*/  IMAD.WIDE R20, R23, 0x4, R12 ;  /* 0x0000000417147825 */ /* 0x004fe200078e020c */
[----:B------:R-:W-:Y:S02]  /*90e0*/  LOP3.LUT R23, R0, 0x44, RZ, 0xfc, !PT ;  /* 0x0000004400177812 */ /* 0x000fe400078efcff */
[----:B------:R-:W-:Y:S02]  /*90f0*/  ISETP.NE.U32.AND P3, PT, R6, RZ, PT ;  /* 0x000000ff0600720c */ /* 0x000fe40003f65070 */
        /* <DEDUP_REMOVED lines=8> */
[----:B------:R-:W-:Y:S01]  /*9180*/  SEL R6, RZ, 0x4, P4 ;  /* 0x00000004ff067807 */ /* 0x000fe20002000000 */
[----:B------:R-:W-:Y:S01]  /*9190*/  IMAD R23, R23, c[0x0][0x188], RZ ;  /* 0x0000620017177a24 */ /* 0x000fe200078e02ff */
[----:B------:R2:W-:Y:S01]  /*91a0*/  LDGSTS.E [R5+0x8800], [R20.64], P3 ;  /* 0x0880000014057fae */ /* 0x0005e2000992184c */
        /* <DEDUP_REMOVED lines=12> */
[----:B------:R-:W-:Y:S02]  /*9270*/  SEL R22, RZ, 0x4, P3 ;  /* 0x00000004ff167807 */ /* 0x000fe40001800000 */
[C---:B------:R-:W-:Y:S01]  /*9280*/  LOP3.LUT R24, R0.reuse, 0x58, RZ, 0xfc, !PT ;  /* 0x0000005800187812 */ /* 0x040fe200078efcff */
[----:B--2---:R-:W-:Y:S01]  /*9290*/  IMAD.WIDE R20, R23, 0x4, R12 ;  /* 0x0000000417147825 */ /* 0x004fe200078e020c */
[----:B------:R-:W-:Y:S02]  /*92a0*/  LOP3.LUT R23, R0, 0x50, RZ, 0xfc, !PT ;  /* 0x0000005000177812 */ /* 0x000fe400078efcff */
[----:B------:R-:W-:Y:S02]  /*92b0*/  ISETP.NE.U32.AND P3, PT, R6, RZ, PT ;  /* 0x000000ff0600720c */ /* 0x000fe40003f65070 */
[----:B------:R-:W-:Y:S01]  /*92c0*/  SEL R22, R22, RZ, !P0 ;  /* 0x000000ff16167207 */ /* 0x000fe20004000000 */
[----:B------:R-:W-:Y:S01]  /*92d0*/  IMAD R23, R23, c[0x0][0x188], RZ ;  /* 0x0000620017177a24 */ /* 0x000fe200078e02ff */
[----:B------:R-:W-:Y:S01]  /*92e0*/  ISETP.GE.AND P4, PT, R24, UR7, PT ;  /* 0x0000000718007c0c */ /* 0x000fe2000bf86270 */
[----:B------:R2:W-:Y:S01]  /*92f0*/  LDGSTS.E [R5+0x9800], [R20.64], P1 ;  /* 0x0980000014057fae */ /* 0x0005e2000892184c */
[----:B------:R-:W-:-:S02]  /*9300*/  ISETP.NE.U32.AND P2, PT, R22, RZ, PT ;  /* 0x000000ff1600720c */ /* 0x000fc40003f45070 */
[C---:B------:R-:W-:Y:S02]  /*9310*/  LOP3.LUT R24, R0.reuse, 0x5c, RZ, 0xfc, !PT ;  /* 0x0000005c00187812 */ /* 0x040fe400078efcff */
[----:B------:R-:W-:Y:S01]  /*9320*/  SEL R6, RZ, 0x4, P4 ;  /* 0x00000004ff067807 */ /* 0x000fe20002000000 */
[----:B--2---:R-:W-:Y:S01]  /*9330*/  IMAD.WIDE R20, R23, 0x4, R12 ;  /* 0x0000000417147825 */ /* 0x004fe200078e020c */
[----:B------:R-:W-:Y:S02]  /*9340*/  LOP3.LUT R23, R0, 0x54, RZ, 0xfc, !PT ;  /* 0x0000005400177812 */ /* 0x000fe400078efcff */
[----:B------:R-:W-:Y:S02]  /*9350*/  ISETP.GE.AND P4, PT, R24, UR7, PT ;  /* 0x0000000718007c0c */ /* 0x000fe4000bf86270 */
[----:B------:R-:W-:Y:S01]  /*9360*/  SEL R6, R6, RZ, !P0 ;  /* 0x000000ff06067207 */ /* 0x000fe20004000000 */
[----:B------:R-:W-:Y:S01]  /*9370*/  IMAD R23, R23, c[0x0][0x188], RZ ;  /* 0x0000620017177a24 */ /* 0x000fe200078e02ff */
[----:B------:R-:W-:Y:S01]  /*9380*/  LOP3.LUT R24, R0, 0x60, RZ, 0xfc, !PT ;  /* 0x0000006000187812 */ /* 0x000fe200078efcff */
[----:B------:R2:W-:Y:S01]  /*9390*/  LDGSTS.E [R5+0xa000], [R20.64], P3 ;  /* 0x0a00000014057fae */ /* 0x0005e2000992184c */
[----:B------:R-:W-:-:S02]  /*93a0*/  ISETP.NE.U32.AND P1, PT, R6, RZ, PT ;  /* 0x000000ff0600720c */ /* 0x000fc40003f25070 */
[----:B------:R-:W-:Y:S02]  /*93b0*/  ISETP.GE.AND P3, PT, R24, UR7, PT ;  /* 0x0000000718007c0c */ /* 0x000fe4000bf66270 */
[----:B------:R-:W-:Y:S02]  /*93c0*/  SEL R6, RZ, 0x4, P4 ;  /* 0x00000004ff067807 */ /* 0x000fe40002000000 */
[C---:B------:R-:W-:Y:S01]  /*93d0*/  LOP3.LUT R24, R0.reuse, 0x64, RZ, 0xfc, !PT ;  /* 0x0000006400187812 */ /* 0x040fe200078efcff */
[----:B--2---:R-:W-:Y:S01]  /*93e0*/  IMAD.WIDE R20, R23, 0x4, R12 ;  /* 0x0000000417147825 */ /* 0x004fe200078e020c */
[----:B------:R-:W-:Y:S02]  /*93f0*/  LOP3.LUT R23, R0, 0x58, RZ, 0xfc, !PT ;  /* 0x0000005800177812 */ /* 0x000fe400078efcff */
[----:B------:R-:W-:Y:S02]  /*9400*/  SEL R6, R6, RZ, !P0 ;  /* 0x000000ff06067207 */ /* 0x000fe40004000000 */
[----:B------:R2:W-:Y:S01]  /*9410*/  LDGSTS.E [R5+0xa800], [R20.64], P2 ;  /* 0x0a80000014057fae */ /* 0x0005e2000912184c */
[----:B------:R-:W-:Y:S01]  /*9420*/  IMAD R23, R23, c[0x0][0x188], RZ ;  /* 0x0000620017177a24 */ /* 0x000fe200078e02ff */
[----:B------:R-:W-:-:S02]  /*9430*/  ISETP.GE.AND P2, PT, R24, UR7, PT ;  /* 0x0000000718007c0c */ /* 0x000fc4000bf46270 */
[----:B------:R-:W-:Y:S02]  /*9440*/  LOP3.LUT R24, R0, 0x5c, RZ, 0xfc, !PT ;  /* 0x0000005c00187812 */ /* 0x000fe400078efcff */
[----:B------:R-:W-:Y:S02]  /*9450*/  SEL R22, RZ, 0x4, P3 ;  /* 0x00000004ff167807 */ /* 0x000fe40001800000 */
[----:B------:R-:W-:Y:S01]  /*9460*/  ISETP.NE.U32.AND P3, PT, R6, RZ, PT ;  /* 0x000000ff0600720c */ /* 0x000fe20003f65070 */
[----:B------:R-:W-:Y:S01]  /*9470*/  IMAD R24, R24, c[0x0][0x188], RZ ;  /* 0x0000620018187a24 */ /* 0x000fe200078e02ff */
[----:B------:R-:W-:Y:S01]  /*9480*/  SEL R6, RZ, 0x4, P2 ;  /* 0x00000004ff067807 */ /* 0x000fe20001000000 */
[----:B--2---:R-:W-:Y:S01]  /*9490*/  IMAD.WIDE R20, R23, 0x4, R12 ;  /* 0x0000000417147825 */ /* 0x004fe200078e020c */
[----:B------:R-:W-:Y:S02]  /*94a0*/  LOP3.LUT R23, R0, 0x68, RZ, 0xfc, !PT ;  /* 0x0000006800177812 */ /* 0x000fe400078efcff */
[----:B------:R-:W-:-:S02]  /*94b0*/  SEL R6, R6, RZ, !P0 ;  /* 0x000000ff06067207 */ /* 0x000fc40004000000 */
[----:B------:R2:W-:Y:S01]  /*94c0*/  LDGSTS.E [R5+0xb000], [R20.64], P1 ;  /* 0x0b00000014057fae */ /* 0x0005e2000892184c */
[----:B------:R-:W-:Y:S02]  /*94d0*/  ISETP.GE.AND P1, PT, R23, UR7, PT ;  /* 0x0000000717007c0c */ /* 0x000fe4000bf26270 */
[----:B------:R-:W-:Y:S02]  /*94e0*/  ISETP.NE.U32.AND P2, PT, R6, RZ, PT ;  /* 0x000000ff0600720c */ /* 0x000fe40003f45070 */
[----:B------:R-:W-:Y:S01]  /*94f0*/  SEL R6, RZ, 0x4, P1 ;  /* 0x00000004ff067807 */ /* 0x000fe20000800000 */
[----:B--2---:R-:W-:Y:S01]  /*9500*/  IMAD.WIDE R20, R24, 0x4, R12 ;  /* 0x0000000418147825 */ /* 0x004fe200078e020c */
[----:B------:R-:W-:-:S04]  /*9510*/  LOP3.LUT R24, R0, 0x6c, RZ, 0xfc, !PT ;  /* 0x0000006c00187812 */ /* 0x000fc800078efcff */
[----:B------:R-:W-:Y:S01]  /*9520*/  ISETP.GE.AND P1, PT, R24, UR7, PT ;  /* 0x0000000718007c0c */ /* 0x000fe2000bf26270 */
[----:B------:R2:W-:Y:S01]  /*9530*/  LDGSTS.E [R5+0xb800], [R20.64], P3 ;  /* 0x0b80000014057fae */ /* 0x0005e2000992184c */
[----:B------:R-:W-:-:S04]  /*9540*/  LOP3.LUT R24, R0, 0x74, RZ, 0xfc, !PT ;  /* 0x0000007400187812 */ /* 0x000fc800078efcff */
[----:B------:R-:W-:Y:S02]  /*9550*/  ISETP.GE.AND P5, PT, R24, UR7, PT ;  /* 0x0000000718007c0c */ /* 0x000fe4000bfa6270 */
[----:B------:R-:W3:Y:S04]  /*9560*/  LDL.LU R24, [R1+0x18] ;  /* 0x0000180001187983 */ /* 0x000ee80000300800 */
[----:B------:R-:W4:Y:S04]  /*9570*/  LDL.LU R30, [R1+0xc] ;  /* 0x00000c00011e7983 */ /* 0x000f280000300800 */
[----:B------:R-:W4:Y:S01]  /*9580*/  LDL.LU R26, [R1+0x8] ;  /* 0x00000800011a7983 */ /* 0x000f220000300800 */
[----:B------:R-:W-:-:S02]  /*9590*/  SEL R22, R22, RZ, !P0 ;  /* 0x000000ff16167207 */ /* 0x000fc40004000000 */
[----:B------:R-:W-:Y:S01]  /*95a0*/  LOP3.LUT R25, R0, 0x60, RZ, 0xfc, !PT ;  /* 0x0000006000197812 */ /* 0x000fe200078efcff */
[----:B------:R-:W4:Y:S01]  /*95b0*/  LDL.LU R31, [R1+0x4] ;  /* 0x00000400011f7983 */ /* 0x000f220000300800 */
[----:B------:R-:W-:Y:S02]  /*95c0*/  ISETP.NE.U32.AND P4, PT, R22, RZ, PT ;  /* 0x000000ff1600720c */ /* 0x000fe40003f85070 */
[----:B------:R-:W-:Y:S01]  /*95d0*/  LOP3.LUT R23, R0, 0x70, RZ, 0xfc, !PT ;  /* 0x0000007000177812 */ /* 0x000fe200078efcff */
[----:B------:R-:W-:Y:S01]  /*95e0*/  IMAD R25, R25, c[0x0][0x188], RZ ;  /* 0x0000620019197a24 */ /* 0x000fe200078e02ff */
[----:B------:R-:W-:Y:S01]  /*95f0*/  SEL R6, R6, RZ, !P0 ;  /* 0x000000ff06067207 */ /* 0x000fe20004000000 */
[----:B------:R-:W4:Y:S01]  /*9600*/  LDL.LU R29, [R1+0x14] ;  /* 0x00001400011d7983 */ /* 0x000f220000300800 */
[----:B------:R-:W-:Y:S01]  /*9610*/  ISETP.GE.AND P3, PT, R23, UR7, PT ;  /* 0x0000000717007c0c */ /* 0x000fe2000bf66270 */
[----:B--2---:R-:W-:Y:S01]  /*9620*/  IMAD.WIDE R20, R25, 0x4, R12 ;  /* 0x0000000419147825 */ /* 0x004fe200078e020c */
[----:B------:R-:W-:Y:S01]  /*9630*/  LOP3.LUT R23, R0, 0x64, RZ, 0xfc, !PT ;  /* 0x0000006400177812 */ /* 0x000fe200078efcff */
[----:B------:R-:W2:Y:S04]  /*9640*/  LDL.LU R27, [R1] ;  /* 0x00000000011b7983 */ /* 0x000ea80000300800 */
[----:B------:R1:W-:Y:S01]  /*9650*/  LDGSTS.E [R5+0xc000], [R20.64], P4 ;  /* 0x0c00000014057fae */ /* 0x0003e2000a12184c */
[----:B------:R-:W-:Y:S01]  /*9660*/  IMAD R23, R23, c[0x0][0x188], RZ ;  /* 0x0000620017177a24 */ /* 0x000fe200078e02ff */
[----:B------:R-:W-:-:S02]  /*9670*/  ISETP.NE.U32.AND P4, PT, R6, RZ, PT ;  /* 0x000000ff0600720c */ /* 0x000fc40003f85070 */
[----:B-1----:R-:W-:-:S04]  /*9680*/  SEL R20, RZ, 0x4, P1 ;  /* 0x00000004ff147807 */ /* 0x002fc80000800000 */
[----:B------:R-:W-:Y:S01]  /*9690*/  SEL R6, R20, RZ, !P0 ;  /* 0x000000ff14067207 */ /* 0x000fe20004000000 */
[----:B------:R-:W-:Y:S01]  /*96a0*/  IMAD.WIDE R20, R23, 0x4, R12 ;  /* 0x0000000417147825 */ /* 0x000fe200078e020c */
[C---:B------:R-:W-:Y:S02]  /*96b0*/  LOP3.LUT R23, R0.reuse, 0x68, RZ, 0xfc, !PT ;  /* 0x0000006800177812 */ /* 0x040fe400078efcff */
[----:B------:R-:W-:Y:S02]  /*96c0*/  LOP3.LUT R25, R0, 0x78, RZ, 0xfc, !PT ;  /* 0x0000007800197812 */ /* 0x000fe400078efcff */
[----:B------:R1:W-:Y:S01]  /*96d0*/  LDGSTS.E [R5+0xc800], [R20.64], P2 ;  /* 0x0c80000014057fae */ /* 0x0003e2000912184c */
[----:B------:R-:W-:Y:S01]  /*96e0*/  IMAD R23, R23, c[0x0][0x188], RZ ;  /* 0x0000620017177a24 */ /* 0x000fe200078e02ff */
[----:B------:R-:W-:Y:S02]  /*96f0*/  SEL R22, RZ, 0x4, P3 ;  /* 0x00000004ff167807 */ /* 0x000fe40001800000 */
[----:B------:R-:W-:-:S02]  /*9700*/  ISETP.NE.U32.AND P3, PT, R6, RZ, PT ;  /* 0x000000ff0600720c */ /* 0x000fc40003f65070 */
[----:B------:R-:W-:Y:S01]  /*9710*/  ISETP.GE.AND P2, PT, R25, UR7, PT ;  /* 0x0000000719007c0c */ /* 0x000fe2000bf46270 */
[----:B-1----:R-:W-:Y:S01]  /*9720*/  IMAD.WIDE R20, R23, 0x4, R12 ;  /* 0x0000000417147825 */ /* 0x002fe200078e020c */
[C---:B------:R-:W-:Y:S02]  /*9730*/  LOP3.LUT R23, R0.reuse, 0x6c, RZ, 0xfc, !PT ;  /* 0x0000006c00177812 */ /* 0x040fe400078efcff */
[----:B------:R-:W-:Y:S02]  /*9740*/  SEL R6, RZ, 0x4, P5 ;  /* 0x00000004ff067807 */ /* 0x000fe40002800000 */
[----:B------:R-:W-:Y:S01]  /*9750*/  LOP3.LUT R25, R0, 0x7c, RZ, 0xfc, !PT ;  /* 0x0000007c00197812 */ /* 0x000fe200078efcff */
[----:B------:R-:W-:Y:S01]  /*9760*/  IMAD R23, R23, c[0x0][0x188], RZ ;  /* 0x0000620017177a24 */ /* 0x000fe200078e02ff */
[----:B------:R-:W-:Y:S01]  /*9770*/  SEL R22, R22, RZ, !P0 ;  /* 0x000000ff16167207 */ /* 0x000fe20004000000 */
[----:B------:R1:W-:Y:S01]  /*9780*/  LDGSTS.E [R5+0xd000], [R20.64], P4 ;  /* 0x0d00000014057fae */ /* 0x0003e2000a12184c */
[----:B------:R-:W-:-:S02]  /*9790*/  SEL R6, R6, RZ, !P0 ;  /* 0x000000ff06067207 */ /* 0x000fc40004000000 */
[----:B------:R-:W-:Y:S02]  /*97a0*/  ISETP.GE.AND P5, PT, R25, UR7, PT ;  /* 0x0000000719007c0c */ /* 0x000fe4000bfa6270 */
[----:B------:R-:W-:Y:S02]  /*97b0*/  LOP3.LUT R25, R0, 0x70, RZ, 0xfc, !PT ;  /* 0x0000007000197812 */ /* 0x000fe400078efcff */
[----:B------:R-:W-:Y:S02]  /*97c0*/  ISETP.NE.U32.AND P1, PT, R22, RZ, PT ;  /* 0x000000ff1600720c */ /* 0x000fe40003f25070 */
[----:B------:R-:W-:Y:S01]  /*97d0*/  SEL R22, RZ, 0x4, P2 ;  /* 0x00000004ff167807 */ /* 0x000fe20001000000 */
[----:B-1----:R-:W-:Y:S01]  /*97e0*/  IMAD.WIDE R20, R23, 0x4, R12 ;  /* 0x0000000417147825 */ /* 0x002fe200078e020c */
[----:B------:R-:W-:Y:S02]  /*97f0*/  LOP3.LUT R23, R73, 0x7f, RZ, 0xc0, !PT ;  /* 0x0000007f49177812 */ /* 0x000fe400078ec0ff */
[----:B------:R-:W-:Y:S01]  /*9800*/  ISETP.NE.U32.AND P2, PT, R6, RZ, PT ;  /* 0x000000ff0600720c */ /* 0x000fe20003f45070 */
[----:B------:R-:W-:Y:S01]  /*9810*/  IMAD R25, R25, c[0x0][0x188], RZ ;  /* 0x0000620019197a24 */ /* 0x000fe200078e02ff */
[----:B------:R-:W-:Y:S01]  /*9820*/  SEL R6, RZ, 0x4, P5 ;  /* 0x00000004ff067807 */ /* 0x000fe20002800000 */
[----:B------:R1:W-:Y:S01]  /*9830*/  LDGSTS.E [R5+0xd800], [R20.64], P3 ;  /* 0x0d80000014057fae */ /* 0x0003e2000992184c */
[----:B------:R-:W-:-:S02]  /*9840*/  ISETP.GE.AND P5, PT, R23, UR7, PT ;  /* 0x0000000717007c0c */ /* 0x000fc4000bfa6270 */
[----:B------:R-:W-:-:S05]  /*9850*/  LOP3.LUT R23, R0, 0x74, RZ, 0xfc, !PT ;  /* 0x0000007400177812 */ /* 0x000fca00078efcff */
[----:B------:R-:W-:Y:S02]  /*9860*/  IMAD R23, R23, c[0x0][0x188], RZ ;  /* 0x0000620017177a24 */ /* 0x000fe400078e02ff */
[----:B-1----:R-:W-:Y:S01]  /*9870*/  IMAD.WIDE R20, R25, 0x4, R12 ;  /* 0x0000000419147825 */ /* 0x002fe200078e020c */
[----:B------:R-:W-:-:S04]  /*9880*/  LOP3.LUT R25, R0, 0x7c, RZ, 0xfc, !PT ;  /* 0x0000007c00197812 */ /* 0x000fc800078efcff */
[----:B------:R1:W-:Y:S01]  /*9890*/  LDGSTS.E [R5+0xe000], [R20.64], P1 ;  /* 0x0e00000014057fae */ /* 0x0003e2000892184c */
[----:B------:R-:W-:Y:S02]  /*98a0*/  IMAD R25, R25, c[0x0][0x188], RZ ;  /* 0x0000620019197a24 */ /* 0x000fe400078e02ff */
[----:B-1----:R-:W-:-:S05]  /*98b0*/  IMAD.WIDE R20, R23, 0x4, R12 ;  /* 0x0000000417147825 */ /* 0x002fca00078e020c */
[----:B------:R1:W-:Y:S02]  /*98c0*/  LDGSTS.E [R5+0xe800], [R20.64], P2 ;  /* 0x0e80000014057fae */ /* 0x0003e4000912184c */
[----:B-1----:R-:W-:Y:S02]  /*98d0*/  IMAD.WIDE R20, R25, 0x4, R12 ;  /* 0x0000000419147825 */ /* 0x002fe400078e020c */
[----:B------:R-:W2:Y:S01]  /*98e0*/  LDL.LU R25, [R1+0x10] ;  /* 0x0000100001197983 */ /* 0x000ea20000300800 */
[----:B------:R-:W-:Y:S02]  /*98f0*/  SEL R22, R22, RZ, !P0 ;  /* 0x000000ff16167207 */ /* 0x000fe40004000000 */
[----:B------:R-:W-:Y:S02]  /*9900*/  SEL R6, R6, RZ, !P0 ;  /* 0x000000ff06067207 */ /* 0x000fe40004000000 */
[----:B------:R-:W-:Y:S02]  /*9910*/  LOP3.LUT R23, R0, 0x78, RZ, 0xfc, !PT ;  /* 0x0000007800177812 */ /* 0x000fe400078efcff */
[----:B------:R-:W-:-:S02]  /*9920*/  ISETP.NE.U32.AND P4, PT, R22, RZ, PT ;  /* 0x000000ff1600720c */ /* 0x000fc40003f85070 */
[----:B------:R-:W-:Y:S01]  /*9930*/  ISETP.NE.U32.AND P3, PT, R6, RZ, PT ;  /* 0x000000ff0600720c */ /* 0x000fe20003f65070 */
[----:B------:R-:W-:Y:S01]  /*9940*/  IMAD R23, R23, c[0x0][0x188], RZ ;  /* 0x0000620017177a24 */ /* 0x000fe200078e02ff */
[----:B------:R-:W-:-:S03]  /*9950*/  SEL R6, RZ, 0x4, P5 ;  /* 0x00000004ff067807 */ /* 0x000fc60002800000 */
[----:B------:R-:W-:Y:S01]  /*9960*/  IMAD.WIDE R22, R23, 0x4, R12 ;  /* 0x0000000417167825 */ /* 0x000fe200078e020c */
[----:B------:R-:W-:-:S04]  /*9970*/  SEL R6, R6, RZ, !P0 ;  /* 0x000000ff06067207 */ /* 0x000fc80004000000 */
[----:B------:R-:W-:Y:S01]  /*9980*/  ISETP.NE.U32.AND P0, PT, R6, RZ, PT ;  /* 0x000000ff0600720c */ /* 0x000fe20003f05070 */
[----:B------:R1:W-:Y:S04]  /*9990*/  LDGSTS.E [R5+0xf000], [R22.64], P4 ;  /* 0x0f00000016057fae */ /* 0x0003e8000a12184c */
[----:B------:R1:W-:Y:S04]  /*99a0*/  LDGSTS.E [R5+0xf800], [R20.64], P3 ;  /* 0x0f80000014057fae */ /* 0x0003e8000992184c */
[----:B------:R-:W0:Y:S01]  /*99b0*/  LDGDEPBAR ;  /* 0x00000000000079af */ /* 0x000e220000000000 */
[----:B-1---5:R-:W-:Y:S01]  /*99c0*/  IADD3 R22, P1, R2, R28, RZ ;  /* 0x0000001c02167210 */ /* 0x022fe20007f3e0ff */
[----:B------:R-:W-:-:S04]  /*99d0*/  IMAD.U32 R5, RZ, RZ, UR8 ;  /* 0x00000008ff057e24 */ /* 0x000fc8000f8e00ff */
[----:B------:R-:W-:Y:S01]  /*99e0*/  IMAD R5, R5, 0x10000, R4 ;  /* 0x0001000005057824 */ /* 0x000fe200078e0204 */
[----:B------:R-:W-:Y:S01]  /*99f0*/  LOP3.LUT R36, R4, 0x40, RZ, 0x3c, !PT ;  /* 0x0000004004247812 */ /* 0x000fe200078e3cff */
[----:B------:R-:W-:Y:S02]  /*9a00*/  IMAD.U32 R6, RZ, RZ, UR8 ;  /* 0x00000008ff067e24 */ /* 0x000fe4000f8e00ff */
[----:B---3--:R-:W-:Y:S01]  /*9a10*/  IMAD.X R23, R24, 0x1, R7, P1 ;  /* 0x0000000118177824 */ /* 0x008fe200008e0607 */
[----:B----4-:R-:W-:-:S04]  /*9a20*/  IADD3 R20, P2, R2, R30, RZ ;  /* 0x0000001e02147210 */ /* 0x010fc80007f5e0ff */
[----:B------:R1:W-:Y:S01]  /*9a30*/  LDGSTS.E [R5+0x20000], [R22.64], P0 ;  /* 0x2000000016057fae */ /* 0x0003e2000812184c */
[----:B------:R-:W-:-:S05]  /*9a40*/  IMAD.X R21, R26, 0x1, R7, P2 ;  /* 0x000000011a157824 */ /* 0x000fca00010e0607 */
[----:B------:R3:W-:Y:S01]  /*9a50*/  LDGSTS.E [R5+0x21000], [R20.64], P0 ;  /* 0x2100000014057fae */ /* 0x0007e2000812184c */
[----:B-1----:R-:W-:-:S05]  /*9a60*/  IADD3 R22, P1, R2, R125, RZ ;  /* 0x0000007d02167210 */ /* 0x002fca0007f3e0ff */
[----:B------:R-:W-:Y:S01]  /*9a70*/  IMAD.X R23, R124, 0x1, R7, P1 ;  /* 0x000000017c177824 */ /* 0x000fe200008e0607 */
[----:B---3--:R-:W-:-:S04]  /*9a80*/  IADD3 R20, P2, R2, R121, RZ ;  /* 0x0000007902147210 */ /* 0x008fc80007f5e0ff */
        /* <DEDUP_REMOVED lines=40> */
[----:B--2---:R-:W-:Y:S02]  /*9d10*/  IMAD.X R23, R25, 0x1, R7, P1 ;  /* 0x0000000119177824 */ /* 0x004fe400008e0607 */
[----:B---3--:R-:W-:Y:S01]  /*9d20*/  IMAD R5, R6, 0x10000, R36 ;  /* 0x0001000006057824 */ /* 0x008fe200078e0224 */
[----:B------:R-:W-:-:S04]  /*9d30*/  IADD3 R20, P1, R2, R31, RZ ;  /* 0x0000001f02147210 */ /* 0x000fc80007f3e0ff */
[----:B------:R1:W-:Y:S01]  /*9d40*/  LDGSTS.E [R5+0x20800], [R22.64], P0 ;  /* 0x2080000016057fae */ /* 0x0003e2000812184c */
[----:B------:R-:W-:-:S05]  /*9d50*/  IMAD.X R21, R27, 0x1, R7, P1 ;  /* 0x000000011b157824 */ /* 0x000fca00008e0607 */
[----:B------:R2:W-:Y:S01]  /*9d60*/  LDGSTS.E [R5+0x21800], [R20.64], P0 ;  /* 0x2180000014057fae */ /* 0x0005e2000812184c */
[----:B-1----:R-:W-:-:S05]  /*9d70*/  IADD3 R22, P2, R2, R123, RZ ;  /* 0x0000007b02167210 */ /* 0x002fca0007f5e0ff */
[----:B------:R-:W-:Y:S01]  /*9d80*/  IMAD.X R23, R122, 0x1, R7, P2 ;  /* 0x000000017a177824 */ /* 0x000fe200010e0607 */
[----:B--2---:R-:W-:-:S04]  /*9d90*/  IADD3 R20, P1, R2, R119, RZ ;  /* 0x0000007702147210 */ /* 0x004fc80007f3e0ff */
        /* <DEDUP_REMOVED lines=31> */
[----:B------:R-:W-:Y:S02]  /*9f90*/  IMAD.X R21, R78, 0x1, R7, P1 ;  /* 0x000000014e157824 */ /* 0x000fe400008e0607 */
[----:B------:R-:W-:-:S03]  /*9fa0*/  IMAD.U32 R6, RZ, RZ, UR5 ;  /* 0x00000005ff067e24 */ /* 0x000fc6000f8e00ff */
[----:B------:R2:W-:Y:S01]  /*9fb0*/  LDGSTS.E [R5+0x2d800], [R20.64], P0 ;  /* 0x2d80000014057fae */ /* 0x0005e2000812184c */
[----:B-1----:R-:W-:-:S05]  /*9fc0*/  IADD3 R22, P2, R2, R15, RZ ;  /* 0x0000000f02167210 */ /* 0x002fca0007f5e0ff */
[----:B------:R-:W-:Y:S01]  /*9fd0*/  IMAD.X R23, R14, 0x1, R7, P2 ;  /* 0x000000010e177824 */ /* 0x000fe200010e0607 */
[----:B--2---:R-:W-:-:S04]  /*9fe0*/  IADD3 R20, P1, R2, R11, RZ ;  /* 0x0000000b02147210 */ /* 0x004fc80007f3e0ff */
[----:B------:R1:W-:Y:S01]  /*9ff0*/  LDGSTS.E [R5+0x2e800], [R22.64], P0 ;  /* 0x2e80000016057fae */ /* 0x0003e2000812184c */
[----:B------:R-:W-:Y:S02]  /*a000*/  IADD3 R11, P5, R11, UR14, RZ ;  /* 0x0000000e0b0b7c10 */ /* 0x000fe4000ffbe0ff */
[----:B------:R-:W-:Y:S01]  /*a010*/  IADD3 R8, P4, R8, UR14, RZ ;  /* 0x0000000e08087c10 */ /* 0x000fe2000ff9e0ff */
[----:B------:R-:W-:Y:S01]  /*a020*/  IMAD.X R21, R9, 0x1, R7, P1 ;  /* 0x0000000109157824 */ /* 0x000fe200008e0607 */
[----:B------:R-:W-:Y:S02]  /*a030*/  IADD3 R15, P3, R15, UR14, RZ ;  /* 0x0000000e0f0f7c10 */ /* 0x000fe4000ff7e0ff */
[----:B-1----:R-:W-:Y:S01]  /*a040*/  LEA R22, P2, R6, R12, 0x2 ;  /* 0x0000000c06167211 */ /* 0x002fe200078410ff */
[----:B------:R-:W-:Y:S01]  /*a050*/  IMAD.MOV.U32 R73, RZ, RZ, 0x7f ;  /* 0x0000007fff497424 */ /* 0x000fe200078e00ff */
[----:B------:R-:W-:Y:S01]  /*a060*/  IADD3.X R9, R9, UR10, RZ, P5, !PT ;  /* 0x0000000a09097c10 */ /* 0x000fe2000affe4ff */
[----:B------:R1:W-:Y:S01]  /*a070*/  LDGSTS.E [R5+0x2f800], [R20.64], P0 ;  /* 0x2f80000014057fae */ /* 0x0003e2000812184c */
[----:B------:R-:W-:-:S02]  /*a080*/  IADD3.X R6, R13, UR9, RZ, P2, !PT ;  /* 0x000000090d067c10 */ /* 0x000fc400097fe4ff */
[----:B------:R-:W-:Y:S02]  /*a090*/  IADD3 R77, P2, R77, UR14, RZ ;  /* 0x0000000e4d4d7c10 */ /* 0x000fe4000ff5e0ff */
[----:B------:R-:W-:Y:S02]  /*a0a0*/  IADD3.X R10, R10, UR10, RZ, P4, !PT ;  /* 0x0000000a0a0a7c10 */ /* 0x000fe4000a7fe4ff */
[----:B------:R-:W-:Y:S02]  /*a0b0*/  IADD3.X R14, R14, UR10, RZ, P3, !PT ;  /* 0x0000000a0e0e7c10 */ /* 0x000fe40009ffe4ff */
[----:B------:R-:W-:Y:S01]  /*a0c0*/  IADD3 R79, P1, R79, UR14, RZ ;  /* 0x0000000e4f4f7c10 */ /* 0x000fe2000ff3e0ff */
[----:B------:R-:W-:Y:S01]  /*a0d0*/  STL [R1+0x24], R22 ;  /* 0x0000241601007387 */ /* 0x000fe20000100800 */
[----:B------:R-:W-:Y:S02]  /*a0e0*/  IADD3 R85, P5, R85, UR14, RZ ;  /* 0x0000000e55557c10 */ /* 0x000fe4000ffbe0ff */
[----:B------:R-:W-:Y:S01]  /*a0f0*/  IADD3.X R76, R76, UR10, RZ, P2, !PT ;  /* 0x0000000a4c4c7c10 */ /* 0x000fe200097fe4ff */
[----:B------:R-:W-:Y:S01]  /*a100*/  UIADD3 UR4, UR4, 0x1, URZ ;  /* 0x0000000104047890 */ /* 0x000fe2000fffe03f */
[----:B------:R-:W-:Y:S01]  /*a110*/  IADD3 R87, P4, R87, UR14, RZ ;  /* 0x0000000e57577c10 */ /* 0x000fe2000ff9e0ff */
[----:B------:R-:W-:Y:S01]  /*a120*/  UIADD3 UR7, UR7, -0x80, URZ ;  /* 0xffffff8007077890 */ /* 0x000fe2000fffe03f */
[----:B------:R-:W-:Y:S01]  /*a130*/  IADD3 R91, P2, R91, UR14, RZ ;  /* 0x0000000e5b5b7c10 */ /* 0x000fe2000ff5e0ff */
[----:B------:R-:W0:Y:S01]  /*a140*/  LDGDEPBAR ;  /* 0x00000000000079af */ /* 0x000e220000000000 */
[----:B------:R-:W-:-:S02]  /*a150*/  IADD3 R89, P3, R89, UR14, RZ ;  /* 0x0000000e59597c10 */ /* 0x000fc4000ff7e0ff */
[----:B------:R-:W-:Y:S02]  /*a160*/  IADD3.X R84, R84, UR10, RZ, P5, !PT ;  /* 0x0000000a54547c10 */ /* 0x000fe4000affe4ff */
[----:B------:R-:W-:Y:S02]  /*a170*/  IADD3 R99, P5, R99, UR14, RZ ;  /* 0x0000000e63637c10 */ /* 0x000fe4000ffbe0ff */
[----:B------:R-:W-:Y:S02]  /*a180*/  IADD3.X R86, R86, UR10, RZ, P4, !PT ;  /* 0x0000000a56567c10 */ /* 0x000fe4000a7fe4ff */
[----:B------:R-:W-:Y:S02]  /*a190*/  IADD3.X R90, R90, UR10, RZ, P2, !PT ;  /* 0x0000000a5a5a7c10 */ /* 0x000fe400097fe4ff */
[----:B------:R-:W-:Y:S02]  /*a1a0*/  IADD3 R101, P4, R101, UR14, RZ ;  /* 0x0000000e65657c10 */ /* 0x000fe4000ff9e0ff */
[----:B------:R-:W-:-:S02]  /*a1b0*/  IADD3.X R88, R88, UR10, RZ, P3, !PT ;  /* 0x0000000a58587c10 */ /* 0x000fc40009ffe4ff */
[----:B------:R-:W-:Y:S02]  /*a1c0*/  IADD3 R105, P2, R105, UR14, RZ ;  /* 0x0000000e69697c10 */ /* 0x000fe4000ff5e0ff */
[----:B------:R-:W-:Y:S02]  /*a1d0*/  IADD3 R103, P3, R103, UR14, RZ ;  /* 0x0000000e67677c10 */ /* 0x000fe4000ff7e0ff */
[----:B------:R-:W-:Y:S02]  /*a1e0*/  IADD3.X R98, R98, UR10, RZ, P5, !PT ;  /* 0x0000000a62627c10 */ /* 0x000fe4000affe4ff */
[----:B------:R-:W-:Y:S02]  /*a1f0*/  IADD3 R113, P5, R113, UR14, RZ ;  /* 0x0000000e71717c10 */ /* 0x000fe4000ffbe0ff */
[----:B------:R-:W-:Y:S02]  /*a200*/  IADD3.X R100, R100, UR10, RZ, P4, !PT ;  /* 0x0000000a64647c10 */ /* 0x000fe4000a7fe4ff */
[----:B------:R-:W-:-:S02]  /*a210*/  IADD3.X R104, R104, UR10, RZ, P2, !PT ;  /* 0x0000000a68687c10 */ /* 0x000fc400097fe4ff */
[----:B------:R-:W-:Y:S02]  /*a220*/  IADD3 R115, P4, R115, UR14, RZ ;  /* 0x0000000e73737c10 */ /* 0x000fe4000ff9e0ff */
[----:B------:R-:W-:Y:S02]  /*a230*/  IADD3.X R102, R102, UR10, RZ, P3, !PT ;  /* 0x0000000a66667c10 */ /* 0x000fe40009ffe4ff */
[----:B------:R-:W-:Y:S02]  /*a240*/  IADD3 R119, P2, R119, UR14, RZ ;  /* 0x0000000e77777c10 */ /* 0x000fe4000ff5e0ff */
[----:B------:R-:W-:Y:S02]  /*a250*/  IADD3 R117, P3, R117, UR14, RZ ;  /* 0x0000000e75757c10 */ /* 0x000fe4000ff7e0ff */
[----:B------:R-:W-:Y:S02]  /*a260*/  IADD3.X R112, R112, UR10, RZ, P5, !PT ;  /* 0x0000000a70707c10 */ /* 0x000fe4000affe4ff */
[----:B------:R-:W-:-:S02]  /*a270*/  IADD3 R31, P5, R31, UR14, RZ ;  /* 0x0000000e1f1f7c10 */ /* 0x000fc4000ffbe0ff */
[----:B------:R-:W-:Y:S02]  /*a280*/  IADD3.X R114, R114, UR10, RZ, P4, !PT ;  /* 0x0000000a72727c10 */ /* 0x000fe4000a7fe4ff */
[----:B------:R-:W-:Y:S02]  /*a290*/  IADD3.X R118, R118, UR10, RZ, P2, !PT ;  /* 0x0000000a76767c10 */ /* 0x000fe400097fe4ff */
[----:B------:R-:W-:Y:S02]  /*a2a0*/  IADD3.X R78, R78, UR10, RZ, P1, !PT ;  /* 0x0000000a4e4e7c10 */ /* 0x000fe40008ffe4ff */
[----:B------:R-:W-:Y:S02]  /*a2b0*/  IADD3 R73, R73, c[0x0][0x180], RZ ;  /* 0x0000600049497a10 */ /* 0x000fe40007ffe0ff */
[----:B------:R-:W-:Y:S02]  /*a2c0*/  IADD3 R30, P4, R30, UR14, RZ ;  /* 0x0000000e1e1e7c10 */ /* 0x000fe4000ff9e0ff */
[----:B------:R-:W-:-:S02]  /*a2d0*/  IADD3.X R116, R116, UR10, RZ, P3, !PT ;  /* 0x0000000a74747c10 */ /* 0x000fc40009ffe4ff */
[----:B------:R-:W-:Y:S02]  /*a2e0*/  IADD3 R28, P2, R28, UR14, RZ ;  /* 0x0000000e1c1c7c10 */ /* 0x000fe4000ff5e0ff */
[----:B------:R-:W-:Y:S02]  /*a2f0*/  IADD3 R93, P1, R93, UR14, RZ ;  /* 0x0000000e5d5d7c10 */ /* 0x000fe4000ff3e0ff */
[----:B------:R-:W-:Y:S01]  /*a300*/  IADD3 R29, P3, R29, UR14, RZ ;  /* 0x0000000e1d1d7c10 */ /* 0x000fe2000ff7e0ff */
[----:B------:R2:W-:Y:S01]  /*a310*/  STL [R1+0x20], R6 ;  /* 0x0000200601007387 */ /* 0x0005e20000100800 */
[----:B------:R-:W-:Y:S02]  /*a320*/  IADD3.X R27, R27, UR10, RZ, P5, !PT ;  /* 0x0000000a1b1b7c10 */ /* 0x000fe4000affe4ff */
[----:B------:R-:W-:Y:S01]  /*a330*/  IADD3.X R24, R24, UR10, RZ, P2, !PT ;  /* 0x0000000a18187c10 */ /* 0x000fe200097fe4ff */
[----:B------:R1:W-:Y:S01]  /*a340*/  STL [R1+0x4], R31 ;  /* 0x0000041f01007387 */ /* 0x0003e20000100800 */
[----:B------:R-:W-:-:S02]  /*a350*/  IADD3.X R92, R92, UR10, RZ, P1, !PT ;  /* 0x0000000a5c5c7c10 */ /* 0x000fc40008ffe4ff */
[----:B------:R-:W-:Y:S01]  /*a360*/  IADD3.X R26, R26, UR10, RZ, P4, !PT ;  /* 0x0000000a1a1a7c10 */ /* 0x000fe2000a7fe4ff */
[----:B------:R1:W-:Y:S01]  /*a370*/  STL [R1+0xc], R30 ;  /* 0x00000c1e01007387 */ /* 0x0003e20000100800 */
[----:B--2---:R-:W-:Y:S02]  /*a380*/  SHF.R.S32.HI R6, RZ, 0x1f, R73 ;  /* 0x0000001fff067819 */ /* 0x004fe40000011449 */
[----:B------:R-:W-:Y:S01]  /*a390*/  IADD3 R107, P1, R107, UR14, RZ ;  /* 0x0000000e6b6b7c10 */ /* 0x000fe2000ff3e0ff */
[----:B------:R1:W-:Y:S01]  /*a3a0*/  STL [R1+0x14], R29 ;  /* 0x0000141d01007387 */ /* 0x0003e20000100800 */
[----:B------:R-:W-:Y:S02]  /*a3b0*/  IADD3.X R25, R25, UR10, RZ, P3, !PT ;  /* 0x0000000a19197c10 */ /* 0x000fe40009ffe4ff */
[----:B------:R-:W-:Y:S01]  /*a3c0*/  LEA.HI R6, R6, R73, RZ, 0x7 ;  /* 0x0000004906067211 */ /* 0x000fe200078f38ff */
[----:B------:R1:W-:Y:S01]  /*a3d0*/  STL [R1+0x1c], R28 ;  /* 0x00001c1c01007387 */ /* 0x0003e20000100800 */
[----:B------:R-:W-:-:S02]  /*a3e0*/  IADD3 R81, P0, R81, UR14, RZ ;  /* 0x0000000e51517c10 */ /* 0x000fc4000ff1e0ff */
[----:B------:R-:W-:Y:S01]  /*a3f0*/  IADD3 R83, P6, R83, UR14, RZ ;  /* 0x0000000e53537c10 */ /* 0x000fe2000ffde0ff */
[----:B------:R1:W-:Y:S01]  /*a400*/  STL [R1], R27 ;  /* 0x0000001b01007387 */ /* 0x0003e20000100800 */
[----:B------:R-:W-:-:S03]  /*a410*/  IADD3.X R106, R106, UR10, RZ, P1, !PT ;  /* 0x0000000a6a6a7c10 */ /* 0x000fc60008ffe4ff */
[----:B------:R1:W-:Y:S01]  /*a420*/  STL [R1+0x18], R24 ;  /* 0x0000181801007387 */ /* 0x0003e20000100800 */
[----:B------:R-:W-:-:S03]  /*a430*/  IADD3 R121, P1, R121, UR14, RZ ;  /* 0x0000000e79797c10 */ /* 0x000fc6000ff3e0ff */
[----:B------:R1:W-:Y:S01]  /*a440*/  STL [R1+0x8], R26 ;  /* 0x0000081a01007387 */ /* 0x0003e20000100800 */
[----:B------:R-:W-:-:S03]  /*a450*/  SHF.R.S32.HI R6, RZ, 0x7, R6 ;  /* 0x00000007ff067819 */ /* 0x000fc60000011406 */
[----:B------:R1:W-:Y:S01]  /*a460*/  STL [R1+0x10], R25 ;  /* 0x0000101901007387 */ /* 0x0003e20000100800 */
[----:B------:R-:W-:Y:S02]  /*a470*/  IADD3.X R80, R80, UR10, RZ, P0, !PT ;  /* 0x0000000a50507c10 */ /* 0x000fe400087fe4ff */
[----:B------:R-:W-:Y:S02]  /*a480*/  IADD3.X R82, R82, UR10, RZ, P6, !PT ;  /* 0x0000000a52527c10 */ /* 0x000fe4000b7fe4ff */
[----:B------:R-:W-:Y:S02]  /*a490*/  IADD3 R95, P0, R95, UR14, RZ ;  /* 0x0000000e5f5f7c10 */ /* 0x000fe4000ff1e0ff */
[----:B------:R-:W-:Y:S02]  /*a4a0*/  IADD3 R97, P6, R97, UR14, RZ ;  /* 0x0000000e61617c10 */ /* 0x000fe4000ffde0ff */
[----:B------:R-:W-:Y:S02]  /*a4b0*/  IADD3.X R120, R120, UR10, RZ, P1, !PT ;  /* 0x0000000a78787c10 */ /* 0x000fe40008ffe4ff */
[----:B------:R-:W-:-:S02]  /*a4c0*/  ISETP.NE.U32.AND P1, PT, R6, UR4, PT ;  /* 0x0000000406007c0c */ /* 0x000fc4000bf25070 */
[----:B------:R-:W-:Y:S02]  /*a4d0*/  IADD3.X R94, R94, UR10, RZ, P0, !PT ;  /* 0x0000000a5e5e7c10 */ /* 0x000fe400087fe4ff */
[----:B------:R-:W-:Y:S02]  /*a4e0*/  IADD3.X R96, R96, UR10, RZ, P6, !PT ;  /* 0x0000000a60607c10 */ /* 0x000fe4000b7fe4ff */
[----:B------:R-:W-:Y:S02]  /*a4f0*/  IADD3 R109, P0, R109, UR14, RZ ;  /* 0x0000000e6d6d7c10 */ /* 0x000fe4000ff1e0ff */
[----:B------:R-:W-:Y:S02]  /*a500*/  IADD3 R111, P6, R111, UR14, RZ ;  /* 0x0000000e6f6f7c10 */ /* 0x000fe4000ffde0ff */
[----:B------:R-:W-:Y:S02]  /*a510*/  IADD3.X R108, R108, UR10, RZ, P0, !PT ;  /* 0x0000000a6c6c7c10 */ /* 0x000fe400087fe4ff */
[----:B------:R-:W-:-:S02]  /*a520*/  IADD3.X R110, R110, UR10, RZ, P6, !PT ;  /* 0x0000000a6e6e7c10 */ /* 0x000fc4000b7fe4ff */
[----:B------:R-:W-:Y:S02]  /*a530*/  IADD3 R123, P0, R123, UR14, RZ ;  /* 0x0000000e7b7b7c10 */ /* 0x000fe4000ff1e0ff */
[----:B------:R-:W-:Y:S02]  /*a540*/  IADD3 R125, P6, R125, UR14, RZ ;  /* 0x0000000e7d7d7c10 */ /* 0x000fe4000ffde0ff */
[----:B------:R-:W-:Y:S02]  /*a550*/  IADD3.X R122, R122, UR10, RZ, P0, !PT ;  /* 0x0000000a7a7a7c10 */ /* 0x000fe400087fe4ff */
[----:B------:R-:W-:Y:S01]  /*a560*/  IADD3.X R124, R124, UR10, RZ, P6, !PT ;  /* 0x0000000a7c7c7c10 */ /* 0x000fe2000b7fe4ff */
[----:B-1----:R-:W-:Y:S01]  /*a570*/  @!P1 CALL.REL.NOINC `(.L_x_1) ;  /* 0x0000001000009944 */ /* 0x002fe20003c00000 */
[----:B------:R-:W-:Y:S05]  /*a580*/  BRA `(.L_x_2) ;  /* 0xffffcc2000007947 */ /* 0x000fea000383ffff */
.L_x_1:
[----:B------:R-:W2:Y:S01]  /*a590*/  LDL.LU R6, [R1+0x34] ;  /* 0x0000340001067983 */ /* 0x000ea20000300800 */
[----:B------:R-:W-:-:S04]  /*a5a0*/  DEPBAR.LE SB0, 0x0 ;  /* 0x000080000000791a */ /* 0x000fc80000000000 */
[----:B------:R-:W3:Y:S04]  /*a5b0*/  S2R R5, SR_TID.X ;  /* 0x0000000000057919 */ /* 0x000ee80000002100 */
[----:B------:R-:W4:Y:S01]  /*a5c0*/  S2R R12, SR_TID.X ;  /* 0x00000000000c7919 */ /* 0x000f220000002100 */
[----:B---3-5:R-:W-:Y:S02]  /*a5d0*/  IMAD.SHL.U32 R2, R5, 0x20, RZ ;  /* 0x0000002005027824 */ /* 0x028fe400078e00ff */
[----:B----4-:R-:W-:-:S03]  /*a5e0*/  IMAD.SHL.U32 R12, R12, 0x4, RZ ;  /* 0x000000040c0c7824 */ /* 0x010fc600078e00ff */
[----:B------:R-:W-:-:S04]  /*a5f0*/  LOP3.LUT R2, R2, 0x60, RZ, 0xc0, !PT ;  /* 0x0000006002027812 */ /* 0x000fc800078ec0ff */
[----:B------:R-:W-:Y:S02]  /*a600*/  LOP3.LUT R3, R2, 0x70, R12, 0x78, !PT ;  /* 0x0000007002037812 */ /* 0x000fe400078e780c */
[----:B------:R-:W3:Y:S04]  /*a610*/  LDL.LU R2, [R1+0x16c] ;  /* 0x00016c0001027983 */ /* 0x000ee80000300800 */
[----:B------:R-:W4:Y:S01]  /*a620*/  LDL.LU R21, [R1+0x168] ;  /* 0x0001680001157983 */ /* 0x000f220000300800 */
[----:B-1----:R-:W-:-:S03]  /*a630*/  IMAD.SHL.U32 R0, R5, 0x800, RZ ;  /* 0x0000080005007824 */ /* 0x002fc600078e00ff */
[----:B------:R-:W3:Y:S02]  /*a640*/  LDL.LU R31, [R1+0x170] ;  /* 0x00017000011f7983 */ /* 0x000ee40000300800 */
[----:B------:R-:W-:Y:S02]  /*a650*/  LOP3.LUT R0, R0, 0xc000, RZ, 0xc0, !PT ;  /* 0x0000c00000007812 */ /* 0x000fe400078ec0ff */
[----:B------:R-:W3:Y:S04]  /*a660*/  LDL.LU R30, [R1+0x164] ;  /* 0x00016400011e7983 */ /* 0x000ee80000300800 */
[----:B------:R-:W3:Y:S01]  /*a670*/  LDL.LU R29, [R1+0x160] ;  /* 0x00016000011d7983 */ /* 0x000ee20000300800 */
[----:B------:R-:W-:-:S03]  /*a680*/  IMAD.MOV.U32 R7, RZ, RZ, R44 ;  /* 0x000000ffff077224 */ /* 0x000fc600078e002c */
[----:B------:R-:W3:Y:S01]  /*a690*/  LDL.LU R60, [R1+0x188] ;  /* 0x00018800013c7983 */ /* 0x000ee20000300800 */
[----:B------:R-:W-:Y:S02]  /*a6a0*/  IMAD.MOV.U32 R11, RZ, RZ, R45 ;  /* 0x000000ffff0b7224 */ /* 0x000fe400078e002d */
[----:B------:R-:W-:Y:S02]  /*a6b0*/  IMAD.MOV.U32 R15, RZ, RZ, R46 ;  /* 0x000000ffff0f7224 */ /* 0x000fe400078e002e */
[----:B------:R-:W-:Y:S02]  /*a6c0*/  IMAD.MOV.U32 R44, RZ, RZ, R59 ;  /* 0x000000ffff2c7224 */ /* 0x000fe400078e003b */
[----:B------:R-:W-:Y:S02]  /*a6d0*/  IMAD.MOV.U32 R45, RZ, RZ, R55 ;  /* 0x000000ffff2d7224 */ /* 0x000fe400078e0037 */
[----:B------:R-:W-:Y:S02]  /*a6e0*/  IMAD.MOV.U32 R46, RZ, RZ, R51 ;  /* 0x000000ffff2e7224 */ /* 0x000fe400078e0033 */
[----:B------:R-:W-:Y:S01]  /*a6f0*/  IMAD.MOV.U32 R14, RZ, RZ, R50 ;  /* 0x000000ffff0e7224 */ /* 0x000fe200078e0032 */
[----:B------:R-:W-:Y:S01]  /*a700*/  BAR.SYNC.DEFER_BLOCKING 0x0 ;  /* 0x0000000000007b1d */ /* 0x000fe20000010000 */
[----:B------:R-:W-:-:S04]  /*a710*/  IMAD R4, R5, 0x200, R5 ;  /* 0x0000020005047824 */ /* 0x000fc800078e0205 */
[----:B------:R-:W-:Y:S01]  /*a720*/  IMAD.SHL.U32 R4, R4, 0x10, RZ ;  /* 0x0000001004047824 */ /* 0x000fe200078e00ff */
[----:B------:R-:W-:Y:S02]  /*a730*/  SHF.R.U32.HI R28, RZ, 0x3, R5 ;  /* 0x00000003ff1c7819 */ /* 0x000fe40000011605 */
[----:B--2---:R-:W-:Y:S01]  /*a740*/  IADD3 R0, R3, R0, R6 ;  /* 0x0000000003007210 */ /* 0x004fe20007ffe006 */
[----:B------:R-:W-:-:S04]  /*a750*/  IMAD.U32 R3, RZ, RZ, UR11 ;  /* 0x0000000bff037e24 */ /* 0x000fc8000f8e00ff */
[----:B------:R-:W-:-:S05]  /*a760*/  IMAD R20, R3, 0x2, R0 ;  /* 0x0000000203147824 */ /* 0x000fca00078e0200 */
[----:B------:R1:W-:Y:S04]  /*a770*/  STS.128 [R20+0x880], R44 ;  /* 0x0008802c14007388 */ /* 0x0003e80000000c00 */
[----:B-1----:R-:W2:Y:S04]  /*a780*/  LDL.LU R44, [R1+0x184] ;  /* 0x00018400012c7983 */ /* 0x002ea80000300800 */
[----:B------:R-:W2:Y:S04]  /*a790*/  LDL.LU R51, [R1+0x180] ;  /* 0x0001800001337983 */ /* 0x000ea80000300800 */
[----:B------:R-:W2:Y:S04]  /*a7a0*/  LDL.LU R50, [R1+0x17c] ;  /* 0x00017c0001327983 */ /* 0x000ea80000300800 */
[----:B------:R-:W2:Y:S01]  /*a7b0*/  LDL.LU R46, [R1+0x178] ;  /* 0x00017800012e7983 */ /* 0x000ea20000300800 */
[----:B------:R-:W-:Y:S01]  /*a7c0*/  LOP3.LUT R5, R4, 0xcff0, RZ, 0xc0, !PT ;  /* 0x0000cff004057812 */ /* 0x000fe200078ec0ff */
[----:B------:R-:W-:-:S02]  /*a7d0*/  IMAD.MOV.U32 R4, RZ, RZ, R56 ;  /* 0x000000ffff047224 */ /* 0x000fc400078e0038 */
[----:B------:R-:W-:Y:S01]  /*a7e0*/  IMAD.MOV.U32 R6, RZ, RZ, R48 ;  /* 0x000000ffff067224 */ /* 0x000fe200078e0030 */
[----:B------:R-:W-:Y:S01]  /*a7f0*/  LOP3.LUT R28, R5, 0x20, R28, 0x78, !PT ;  /* 0x00000020051c7812 */ /* 0x000fe200078e781c */
[----:B------:R-:W-:Y:S02]  /*a800*/  IMAD.MOV.U32 R5, RZ, RZ, R52 ;  /* 0x000000ffff057224 */ /* 0x000fe400078e0034 */
[----:B------:R-:W-:Y:S02]  /*a810*/  IMAD.MOV.U32 R8, RZ, RZ, R57 ;  /* 0x000000ffff087224 */ /* 0x000fe400078e0039 */
[----:B------:R-:W-:Y:S02]  /*a820*/  IMAD.MOV.U32 R9, RZ, RZ, R53 ;  /* 0x000000ffff097224 */ /* 0x000fe400078e0035 */
[----:B------:R-:W-:Y:S02]  /*a830*/  IMAD.MOV.U32 R10, RZ, RZ, R49 ;  /* 0x000000ffff0a7224 */ /* 0x000fe400078e0031 */
[----:B------:R-:W-:-:S02]  /*a840*/  IMAD.MOV.U32 R12, RZ, RZ, R58 ;  /* 0x000000ffff0c7224 */ /* 0x000fc400078e003a */
[----:B------:R-:W-:Y:S01]  /*a850*/  IMAD.MOV.U32 R13, RZ, RZ, R54 ;  /* 0x000000ffff0d7224 */ /* 0x000fe200078e0036 */
[----:B------:R1:W-:Y:S04]  /*a860*/  STS.128 [R20], R4 ;  /* 0x0000000414007388 */ /* 0x0003e80000000c00 */
[----:B------:R1:W-:Y:S04]  /*a870*/  STS.128 [R20+0x800], R8 ;  /* 0x0008000814007388 */ /* 0x0003e80000000c00 */
[----:B------:R1:W-:Y:S01]  /*a880*/  STS.128 [R20+0x80], R12 ;  /* 0x0000800c14007388 */ /* 0x0003e20000000c00 */
[C---:B---3--:R-:W-:Y:S01]  /*a890*/  IMAD R0, R2.reuse, c[0x0][0x194], RZ ;  /* 0x0000650002007a24 */ /* 0x048fe200078e02ff */
[----:B------:R-:W-:Y:S01]  /*a8a0*/  ISETP.GE.AND P0, PT, R2, c[0x0][0x178], PT ;  /* 0x00005e0002007a0c */ /* 0x000fe20003f06270 */
[----:B----4-:R-:W-:Y:S01]  /*a8b0*/  IMAD R3, R21, c[0x0][0x198], RZ ;  /* 0x0000660015037a24 */ /* 0x010fe200078e02ff */
[----:B------:R-:W3:Y:S01]  /*a8c0*/  LDL.LU R49, [R1+0x174] ;  /* 0x0001740001317983 */ /* 0x000ee20000300800 */
[----:B-1----:R-:W-:-:S02]  /*a8d0*/  IMAD.MOV.U32 R7, RZ, RZ, R16 ;  /* 0x000000ffff077224 */ /* 0x002fc400078e0010 */
[----:B------:R-:W-:Y:S02]  /*a8e0*/  IMAD.MOV.U32 R4, RZ, RZ, R64 ;  /* 0x000000ffff047224 */ /* 0x000fe400078e0040 */
[----:B------:R-:W-:Y:S02]  /*a8f0*/  IMAD.MOV.U32 R11, RZ, RZ, R17 ;  /* 0x000000ffff0b7224 */ /* 0x000fe400078e0011 */
[----:B------:R-:W-:Y:S02]  /*a900*/  IMAD.MOV.U32 R5, RZ, RZ, R40 ;  /* 0x000000ffff057224 */ /* 0x000fe400078e0028 */
[----:B------:R-:W-:Y:S02]  /*a910*/  IMAD.MOV.U32 R15, RZ, RZ, R18 ;  /* 0x000000ffff0f7224 */ /* 0x000fe400078e0012 */
[----:B------:R-:W-:Y:S02]  /*a920*/  IMAD.MOV.U32 R6, RZ, RZ, R32 ;  /* 0x000000ffff067224 */ /* 0x000fe400078e0020 */
[----:B------:R-:W-:-:S02]  /*a930*/  IMAD.MOV.U32 R8, RZ, RZ, R65 ;  /* 0x000000ffff087224 */ /* 0x000fc400078e0041 */
[----:B------:R-:W-:Y:S02]  /*a940*/  IMAD.MOV.U32 R9, RZ, RZ, R41 ;  /* 0x000000ffff097224 */ /* 0x000fe400078e0029 */
[----:B------:R-:W-:Y:S02]  /*a950*/  IMAD.MOV.U32 R10, RZ, RZ, R33 ;  /* 0x000000ffff0a7224 */ /* 0x000fe400078e0021 */
[----:B------:R-:W-:Y:S02]  /*a960*/  IMAD.MOV.U32 R12, RZ, RZ, R66 ;  /* 0x000000ffff0c7224 */ /* 0x000fe400078e0042 */
[----:B------:R-:W-:Y:S02]  /*a970*/  IMAD.MOV.U32 R13, RZ, RZ, R42 ;  /* 0x000000ffff0d7224 */ /* 0x000fe400078e002a */
[----:B------:R-:W-:Y:S01]  /*a980*/  IMAD.MOV.U32 R14, RZ, RZ, R34 ;  /* 0x000000ffff0e7224 */ /* 0x000fe200078e0022 */
[----:B------:R-:W-:Y:S01]  /*a990*/  LEA R2, P2, R0, c[0x0][0x170], 0x2 ;  /* 0x00005c0000027a11 */ /* 0x000fe200078410ff */
[----:B------:R-:W-:Y:S01]  /*a9a0*/  IMAD.MOV.U32 R16, RZ, RZ, R67 ;  /* 0x000000ffff107224 */ /* 0x000fe200078e0043 */
[----:B------:R-:W-:Y:S01]  /*a9b0*/  ISETP.LT.AND P1, PT, R21, c[0x0][0x17c], !P0 ;  /* 0x00005f0015007a0c */ /* 0x000fe20004721270 */
[----:B------:R-:W-:Y:S01]  /*a9c0*/  IMAD.MOV.U32 R17, RZ, RZ, R43 ;  /* 0x000000ffff117224 */ /* 0x000fe200078e002b */
[----:B------:R-:W-:Y:S01]  /*a9d0*/  ISETP.LT.AND P3, PT, R31, c[0x0][0x17c], !P0 ;  /* 0x00005f001f007a0c */ /* 0x000fe20004761270 */
[----:B------:R-:W-:Y:S01]  /*a9e0*/  IMAD.MOV.U32 R18, RZ, RZ, R35 ;  /* 0x000000ffff127224 */ /* 0x000fe200078e0023 */
[----:B------:R-:W-:Y:S04]  /*a9f0*/  STS.128 [R20+0x400], R4 ;  /* 0x0004000414007388 */ /* 0x000fe80000000c00 */
[----:B------:R-:W-:Y:S04]  /*aa00*/  STS.128 [R20+0xc00], R8 ;  /* 0x000c000814007388 */ /* 0x000fe80000000c00 */
[----:B------:R-:W-:Y:S04]  /*aa10*/  STS.128 [R20+0x480], R12 ;  /* 0x0004800c14007388 */ /* 0x000fe80000000c00 */
[----:B------:R-:W-:Y:S04]  /*aa20*/  STS.128 [R20+0xc80], R16 ;  /* 0x000c801014007388 */ /* 0x000fe80000000c00 */
[----:B------:R-:W-:Y:S01]  /*aa30*/  BAR.SYNC.DEFER_BLOCKING 0x0 ;  /* 0x0000000000007b1d */ /* 0x000fe20000010000 */
[----:B------:R-:W-:-:S02]  /*aa40*/  LOP3.LUT R32, R28, 0x40, RZ, 0x3c, !PT ;  /* 0x000000401c207812 */ /* 0x000fc400078e3cff */
[----:B------:R-:W-:-:S03]  /*aa50*/  ISETP.LT.AND P4, PT, R30, c[0x0][0x17c], !P0 ;  /* 0x00005f001e007a0c */ /* 0x000fc60004781270 */
[----:B------:R-:W4:Y:S01]  /*aa60*/  LDL.LU R48, [R1+0x15c] ;  /* 0x00015c0001307983 */ /* 0x000f220000300800 */
[----:B------:R-:W-:-:S03]  /*aa70*/  LEA.HI.X.SX32 R0, R0, c[0x0][0x174], 0x2, P2 ;  /* 0x00005d0000007a11 */ /* 0x000fc600010f16ff */
[----:B------:R-:W1:Y:S04]  /*aa80*/  LDS.128 R4, [R28] ;  /* 0x000000001c047984 */ /* 0x000e680000000c00 */
[----:B------:R-:W1:Y:S04]  /*aa90*/  LDS.128 R8, [R32] ;  /* 0x0000000020087984 */ /* 0x000e680000000c00 */
[----:B------:R-:W1:Y:S04]  /*aaa0*/  LDS.128 R12, [R28+0x1000] ;  /* 0x001000001c0c7984 */ /* 0x000e680000000c00 */
[----:B------:R-:W1:Y:S01]  /*aab0*/  LDS.128 R16, [R32+0x1000] ;  /* 0x0010000020107984 */ /* 0x000e620000000c00 */
[----:B------:R-:W-:-:S03]  /*aac0*/  LEA R36, P2, R3, R2, 0x2 ;  /* 0x0000000203247211 */ /* 0x000fc600078410ff */
[----:B------:R-:W1:Y:S01]  /*aad0*/  LDS.128 R20, [R28+0x2000] ;  /* 0x002000001c147984 */ /* 0x000e620000000c00 */
[----:B------:R-:W-:Y:S01]  /*aae0*/  LEA.HI.X.SX32 R37, R3, R0, 0x2, P2 ;  /* 0x0000000003257211 */ /* 0x000fe200010f16ff */
[----:B------:R-:W-:Y:S02]  /*aaf0*/  IMAD R3, R31, c[0x0][0x198], RZ ;  /* 0x000066001f037a24 */ /* 0x000fe400078e02ff */
[----:B------:R-:W-:Y:S01]  /*ab00*/  IMAD R41, R30, c[0x0][0x198], RZ ;  /* 0x000066001e297a24 */ /* 0x000fe200078e02ff */
[----:B------:R-:W2:Y:S02]  /*ab10*/  LDS.128 R24, [R32+0x2000] ;  /* 0x0020000020187984 */ /* 0x000ea40000000c00 */
[-C--:B------:R-:W-:Y:S01]  /*ab20*/  LEA R38, P2, R3, R2.reuse, 0x2 ;  /* 0x0000000203267211 */ /* 0x080fe200078410ff */
[----:B------:R-:W-:Y:S01]  /*ab30*/  IMAD R43, R29, c[0x0][0x198], RZ ;  /* 0x000066001d2b7a24 */ /* 0x000fe200078e02ff */
[----:B------:R-:W-:Y:S01]  /*ab40*/  LEA R40, P5, R41, R2, 0x2 ;  /* 0x0000000229287211 */ /* 0x000fe200078a10ff */
[----:B------:R-:W-:Y:S01]  /*ab50*/  LDS.128 R32, [R32+0x3000] ;  /* 0x0030000020207984 */ /* 0x000fe20000000c00 */
[-C--:B------:R-:W-:Y:S01]  /*ab60*/  LEA.HI.X.SX32 R39, R3, R0.reuse, 0x2, P2 ;  /* 0x0000000003277211 */ /* 0x080fe200010f16ff */
[----:B------:R-:W-:Y:S01]  /*ab70*/  IMAD R3, R60, c[0x0][0x198], RZ ;  /* 0x000066003c037a24 */ /* 0x000fe200078e02ff */
[----:B------:R-:W-:Y:S01]  /*ab80*/  LEA.HI.X.SX32 R41, R41, R0, 0x2, P5 ;  /* 0x0000000029297211 */ /* 0x000fe200028f16ff */
[----:B------:R-:W4:Y:S04]  /*ab90*/  LDL.LU R47, [R1+0x158] ;  /* 0x00015800012f7983 */ /* 0x000f280000300800 */
[----:B-1----:R1:W-:Y:S01]  /*aba0*/  @P1 STG.E [R36.64], R4 ;  /* 0x0000000424001986 */ /* 0x0023e2000c10190c */
[----:B------:R-:W-:-:S03]  /*abb0*/  ISETP.LT.AND P1, PT, R29, c[0x0][0x17c], !P0 ;  /* 0x00005f001d007a0c */ /* 0x000fc60004721270 */
[----:B------:R-:W-:Y:S01]  /*abc0*/  @P3 STG.E [R38.64], R8 ;  /* 0x0000000826003986 */ /* 0x000fe2000c10190c */
[----:B------:R-:W-:-:S03]  /*abd0*/  LEA R42, P3, R3, R2, 0x2 ;  /* 0x00000002032a7211 */ /* 0x000fc600078610ff */
[----:B------:R-:W2:Y:S01]  /*abe0*/  LDS.128 R28, [R28+0x3000] ;  /* 0x003000001c1c7984 */ /* 0x000ea20000000c00 */
[----:B-1----:R-:W-:-:S03]  /*abf0*/  LEA R36, P6, R43, R2, 0x2 ;  /* 0x000000022b247211 */ /* 0x002fc600078c10ff */
[----:B------:R-:W4:Y:S01]  /*ac00*/  LDL.LU R4, [R1+0x154] ;  /* 0x0001540001047983 */ /* 0x000f220000300800 */
[-C--:B------:R-:W-:Y:S02]  /*ac10*/  LEA.HI.X.SX32 R37, R43, R0.reuse, 0x2, P6 ;  /* 0x000000002b257211 */ /* 0x080fe400030f16ff */
[----:B------:R-:W-:Y:S01]  /*ac20*/  LEA.HI.X.SX32 R43, R3, R0, 0x2, P3 ;  /* 0x00000000032b7211 */ /* 0x000fe200018f16ff */
[----:B------:R1:W-:Y:S01]  /*ac30*/  @P4 STG.E [R40.64], R12 ;  /* 0x0000000c28004986 */ /* 0x0003e2000c10190c */
[----:B------:R-:W-:-:S03]  /*ac40*/  ISETP.LT.AND P2, PT, R60, c[0x0][0x17c], !P0 ;  /* 0x00005f003c007a0c */ /* 0x000fc60004741270 */
[----:B------:R-:W-:Y:S10]  /*ac50*/  @P1 STG.E [R36.64], R16 ;  /* 0x0000001024001986 */ /* 0x000ff4000c10190c */
[----:B------:R1:W-:Y:S01]  /*ac60*/  @P2 STG.E [R42.64], R20 ;  /* 0x000000142a002986 */ /* 0x0003e2000c10190c */
[C---:B--2---:R-:W-:Y:S01]  /*ac70*/  IMAD R3, R44.reuse, c[0x0][0x198], RZ ;  /* 0x000066002c037a24 */ /* 0x044fe200078e02ff */
[----:B------:R-:W-:-:S04]  /*ac80*/  ISETP.LT.AND P4, PT, R44, c[0x0][0x17c], !P0 ;  /* 0x00005f002c007a0c */ /* 0x000fc80004781270 */
[----:B------:R-:W-:-:S04]  /*ac90*/  LEA R44, P1, R3, R2, 0x2 ;  /* 0x00000002032c7211 */ /* 0x000fc800078210ff */
[----:B------:R-:W-:Y:S02]  /*aca0*/  LEA.HI.X.SX32 R45, R3, R0, 0x2, P1 ;  /* 0x00000000032d7211 */ /* 0x000fe400008f16ff */
[C---:B------:R-:W-:Y:S01]  /*acb0*/  ISETP.LT.AND P1, PT, R46.reuse, c[0x0][0x17c], !P0 ;  /* 0x00005f002e007a0c */ /* 0x040fe20004721270 */
[----:B-1----:R-:W-:Y:S02]  /*acc0*/  IMAD R41, R46, c[0x0][0x198], RZ ;  /* 0x000066002e297a24 */ /* 0x002fe400078e02ff */
[----:B------:R-:W2:Y:S04]  /*acd0*/  LDL.LU R46, [R1+0x150] ;  /* 0x00015000012e7983 */ /* 0x000ea80000300800 */
[----:B------:R-:W2:Y:S04]  /*ace0*/  LDL.LU R20, [R1+0x14c] ;  /* 0x00014c0001147983 */ /* 0x000ea80000300800 */
[----:B------:R-:W2:Y:S04]  /*acf0*/  LDL.LU R12, [R1+0x148] ;  /* 0x00014800010c7983 */ /* 0x000ea80000300800 */
[----:B------:R-:W2:Y:S01]  /*ad00*/  LDL.LU R8, [R1+0x144] ;  /* 0x0001440001087983 */ /* 0x000ea20000300800 */
[C---:B------:R-:W-:Y:S01]  /*ad10*/  IMAD R39, R51.reuse, c[0x0][0x198], RZ ;  /* 0x0000660033277a24 */ /* 0x040fe200078e02ff */
[----:B------:R-:W-:Y:S01]  /*ad20*/  ISETP.LT.AND P3, PT, R51, c[0x0][0x17c], !P0 ;  /* 0x00005f0033007a0c */ /* 0x000fe20004761270 */
[C---:B------:R-:W-:Y:S01]  /*ad30*/  IMAD R3, R50.reuse, c[0x0][0x198], RZ ;  /* 0x0000660032037a24 */ /* 0x040fe200078e02ff */
[----:B------:R-:W-:Y:S01]  /*ad40*/  ISETP.LT.AND P2, PT, R50, c[0x0][0x17c], !P0 ;  /* 0x00005f0032007a0c */ /* 0x000fe20004741270 */
[----:B------:R-:W-:Y:S01]  /*ad50*/  @P4 STG.E [R44.64], R24 ;  /* 0x000000182c004986 */ /* 0x000fe2000c10190c */
[----:B------:R-:W-:-:S02]  /*ad60*/  LEA R38, P5, R39, R2, 0x2 ;  /* 0x0000000227267211 */ /* 0x000fc400078a10ff */
[----:B------:R-:W-:Y:S01]  /*ad70*/  LEA R36, P4, R3, R2, 0x2 ;  /* 0x0000000203247211 */ /* 0x000fe200078810ff */
[----:B------:R-:W2:Y:S01]  /*ad80*/  LDL.LU R16, [R1+0x140] ;  /* 0x0001400001107983 */ /* 0x000ea20000300800 */
[-C--:B------:R-:W-:Y:S02]  /*ad90*/  LEA.HI.X.SX32 R39, R39, R0.reuse, 0x2, P5 ;  /* 0x0000000027277211 */ /* 0x080fe400028f16ff */
[----:B------:R-:W-:-:S03]  /*ada0*/  LEA.HI.X.SX32 R37, R3, R0, 0x2, P4 ;  /* 0x0000000003257211 */ /* 0x000fc600020f16ff */
[----:B------:R-:W-:Y:S04]  /*adb0*/  @P3 STG.E [R38.64], R28 ;  /* 0x0000001c26003986 */ /* 0x000fe8000c10190c */
[----:B------:R1:W-:Y:S04]  /*adc0*/  @P2 STG.E [R36.64], R32 ;  /* 0x0000002024002986 */ /* 0x0003e8000c10190c */
[----:B-1----:R-:W2:Y:S04]  /*add0*/  LDL.LU R32, [R1+0x13c] ;  /* 0x00013c0001207983 */ /* 0x002ea80000300800 */
[----:B------:R-:W2:Y:S04]  /*ade0*/  LDL.LU R28, [R1+0x138] ;  /* 0x00013800011c7983 */ /* 0x000ea80000300800 */
[----:B------:R-:W2:Y:S01]  /*adf0*/  LDL.LU R24, [R1+0x134] ;  /* 0x0001340001187983 */ /* 0x000ea20000300800 */
[C---:B---3--:R-:W-:Y:S01]  /*ae00*/  IMAD R3, R49.reuse, c[0x0][0x198], RZ ;  /* 0x0000660031037a24 */ /* 0x048fe200078e02ff */
[----:B------:R-:W-:-:S02]  /*ae10*/  ISETP.LT.AND P5, PT, R49, c[0x0][0x17c], !P0 ;  /* 0x00005f0031007a0c */ /* 0x000fc400047a1270 */
[-C--:B------:R-:W-:Y:S02]  /*ae20*/  LEA R40, P6, R41, R2.reuse, 0x2 ;  /* 0x0000000229287211 */ /* 0x080fe400078c10ff */
[----:B------:R-:W-:Y:S02]  /*ae30*/  LEA R42, P2, R3, R2, 0x2 ;  /* 0x00000002032a7211 */ /* 0x000fe400078410ff */
[-C--:B------:R-:W-:Y:S02]  /*ae40*/  LEA.HI.X.SX32 R41, R41, R0.reuse, 0x2, P6 ;  /* 0x0000000029297211 */ /* 0x080fe400030f16ff */
[----:B------:R-:W-:-:S03]  /*ae50*/  LEA.HI.X.SX32 R43, R3, R0, 0x2, P2 ;  /* 0x00000000032b7211 */ /* 0x000fc600010f16ff */
[----:B------:R1:W-:Y:S04]  /*ae60*/  @P1 STG.E [R40.64], R5 ;  /* 0x0000000528001986 */ /* 0x0003e8000c10190c */
[----:B------:R3:W-:Y:S01]  /*ae70*/  @P5 STG.E [R42.64], R9 ;  /* 0x000000092a005986 */ /* 0x0007e2000c10190c */
[C---:B----4-:R-:W-:Y:S01]  /*ae80*/  IMAD R45, R48.reuse, c[0x0][0x198], RZ ;  /* 0x00006600302d7a24 */ /* 0x050fe200078e02ff */
[----:B------:R-:W-:-:S04]  /*ae90*/  ISETP.LT.AND P4, PT, R48, c[0x0][0x17c], !P0 ;  /* 0x00005f0030007a0c */ /* 0x000fc80004781270 */
[----:B------:R-:W-:-:S04]  /*aea0*/  LEA R38, P1, R45, R2, 0x2 ;  /* 0x000000022d267211 */ /* 0x000fc800078210ff */
[----:B------:R-:W-:-:S05]  /*aeb0*/  LEA.HI.X.SX32 R39, R45, R0, 0x2, P1 ;  /* 0x000000002d277211 */ /* 0x000fca00008f16ff */
[----:B------:R-:W-:Y:S01]  /*aec0*/  @P4 STG.E [R38.64], R13 ;  /* 0x0000000d26004986 */ /* 0x000fe2000c10190c */
[C---:B------:R-:W-:Y:S01]  /*aed0*/  IMAD R3, R47.reuse, c[0x0][0x198], RZ ;  /* 0x000066002f037a24 */ /* 0x040fe200078e02ff */
[----:B------:R-:W-:-:S04]  /*aee0*/  ISETP.LT.AND P3, PT, R47, c[0x0][0x17c], !P0 ;  /* 0x00005f002f007a0c */ /* 0x000fc80004761270 */
[----:B------:R-:W-:-:S04]  /*aef0*/  LEA R36, P5, R3, R2, 0x2 ;  /* 0x0000000203247211 */ /* 0x000fc800078a10ff */
[----:B------:R-:W-:Y:S01]  /*af00*/  LEA.HI.X.SX32 R37, R3, R0, 0x2, P5 ;  /* 0x0000000003257211 */ /* 0x000fe200028f16ff */
[C---:B------:R-:W-:Y:S01]  /*af10*/  IMAD R47, R4.reuse, c[0x0][0x198], RZ ;  /* 0x00006600042f7a24 */ /* 0x040fe200078e02ff */
[----:B------:R-:W-:-:S04]  /*af20*/  ISETP.LT.AND P2, PT, R4, c[0x0][0x17c], !P0 ;  /* 0x00005f0004007a0c */ /* 0x000fc80004741270 */
[----:B------:R-:W-:-:S04]  /*af30*/  LEA R4, P6, R47, R2, 0x2 ;  /* 0x000000022f047211 */ /* 0x000fc800078c10ff */
[----:B-1----:R-:W-:Y:S01]  /*af40*/  LEA.HI.X.SX32 R5, R47, R0, 0x2, P6 ;  /* 0x000000002f057211 */ /* 0x002fe200030f16ff */
[----:B------:R1:W-:Y:S04]  /*af50*/  @P3 STG.E [R36.64], R17 ;  /* 0x0000001124003986 */ /* 0x0003e8000c10190c */
[----:B------:R4:W-:Y:S01]  /*af60*/  @P2 STG.E [R4.64], R21 ;  /* 0x0000001504002986 */ /* 0x0009e2000c10190c */
[C---:B--2---:R-:W-:Y:S01]  /*af70*/  IMAD R3, R46.reuse, c[0x0][0x198], RZ ;  /* 0x000066002e037a24 */ /* 0x044fe200078e02ff */
[----:B------:R-:W-:Y:S02]  /*af80*/  ISETP.LT.AND P1, PT, R46, c[0x0][0x17c], !P0 ;  /* 0x00005f002e007a0c */ /* 0x000fe40004721270 */
[C---:B------:R-:W-:Y:S01]  /*af90*/  ISETP.LT.AND P4, PT, R20.reuse, c[0x0][0x17c], !P0 ;  /* 0x00005f0014007a0c */ /* 0x040fe20004781270 */
[----:B---3--:R-:W-:Y:S01]  /*afa0*/  IMAD R9, R20, c[0x0][0x198], RZ ;  /* 0x0000660014097a24 */ /* 0x008fe200078e02ff */
[C---:B------:R-:W-:Y:S01]  /*afb0*/  LEA R40, P5, R3.reuse, R2, 0x2 ;  /* 0x0000000203287211 */ /* 0x040fe200078a10ff */
[----:B------:R-:W2:Y:S03]  /*afc0*/  LDL.LU R20, [R1+0x130] ;  /* 0x0001300001147983 */ /* 0x000ea60000300800 */
[----:B------:R-:W-:Y:S01]  /*afd0*/  LEA.HI.X.SX32 R41, R3, R0, 0x2, P5 ;  /* 0x0000000003297211 */ /* 0x000fe200028f16ff */
[----:B------:R-:W-:Y:S01]  /*afe0*/  IMAD R3, R12, c[0x0][0x198], RZ ;  /* 0x000066000c037a24 */ /* 0x000fe200078e02ff */
[C---:B------:R-:W-:Y:S01]  /*aff0*/  ISETP.LT.AND P2, PT, R8.reuse, c[0x0][0x17c], !P0 ;  /* 0x00005f0008007a0c */ /* 0x040fe20004741270 */
[----:B------:R-:W-:Y:S01]  /*b000*/  IMAD R43, R8, c[0x0][0x198], RZ ;  /* 0x00006600082b7a24 */ /* 0x000fe200078e02ff */
[----:B------:R-:W-:Y:S01]  /*b010*/  ISETP.LT.AND P3, PT, R12, c[0x0][0x17c], !P0 ;  /* 0x00005f000c007a0c */ /* 0x000fe20004761270 */
[----:B-1----:R-:W3:Y:S01]  /*b020*/  LDL.LU R37, [R1+0x12c] ;  /* 0x00012c0001257983 */ /* 0x002ee20000300800 */
[----:B------:R-:W-:-:S02]  /*b030*/  LEA R8, P5, R9, R2, 0x2 ;  /* 0x0000000209087211 */ /* 0x000fc400078a10ff */
[----:B------:R-:W-:Y:S01]  /*b040*/  LEA R12, P6, R3, R2, 0x2 ;  /* 0x00000002030c7211 */ /* 0x000fe200078c10ff */
[----:B------:R-:W-:Y:S01]  /*b050*/  @P1 STG.E [R40.64], R25 ;  /* 0x0000001928001986 */ /* 0x000fe2000c10190c */
[-C--:B------:R-:W-:Y:S02]  /*b060*/  LEA.HI.X.SX32 R9, R9, R0.reuse, 0x2, P5 ;  /* 0x0000000009097211 */ /* 0x080fe400028f16ff */
[----:B------:R-:W-:Y:S01]  /*b070*/  LEA.HI.X.SX32 R13, R3, R0, 0x2, P6 ;  /* 0x00000000030d7211 */ /* 0x000fe200030f16ff */
[C---:B------:R-:W-:Y:S01]  /*b080*/  IMAD R3, R16.reuse, c[0x0][0x198], RZ ;  /* 0x0000660010037a24 */ /* 0x040fe200078e02ff */
[----:B----4-:R-:W-:Y:S01]  /*b090*/  LEA R4, P1, R43, R2, 0x2 ;  /* 0x000000022b047211 */ /* 0x010fe200078210ff */
[----:B------:R1:W-:Y:S01]  /*b0a0*/  @P4 STG.E [R8.64], R29 ;  /* 0x0000001d08004986 */ /* 0x0003e2000c10190c */
[----:B------:R-:W-:-:S03]  /*b0b0*/  ISETP.LT.AND P5, PT, R16, c[0x0][0x17c], !P0 ;  /* 0x00005f0010007a0c */ /* 0x000fc600047a1270 */
[----:B------:R-:W4:Y:S01]  /*b0c0*/  LDL.LU R36, [R1+0x128] ;  /* 0x0001280001247983 */ /* 0x000f220000300800 */
[----:B------:R-:W-:Y:S02]  /*b0d0*/  LEA.HI.X.SX32 R5, R43, R0, 0x2, P1 ;  /* 0x000000002b057211 */ /* 0x000fe400008f16ff */
[C---:B------:R-:W-:Y:S01]  /*b0e0*/  LEA R16, P1, R3.reuse, R2, 0x2 ;  /* 0x0000000203107211 */ /* 0x040fe200078210ff */
[----:B------:R1:W-:Y:S04]  /*b0f0*/  @P3 STG.E [R12.64], R33 ;  /* 0x000000210c003986 */ /* 0x0003e8000c10190c */
[----:B-1----:R-:W4:Y:S01]  /*b100*/  LDL.LU R29, [R1+0x124] ;  /* 0x00012400011d7983 */ /* 0x002f220000300800 */
[----:B------:R-:W-:-:S03]  /*b110*/  LEA.HI.X.SX32 R17, R3, R0, 0x2, P1 ;  /* 0x0000000003117211 */ /* 0x000fc600008f16ff */
[----:B------:R-:W4:Y:S01]  /*b120*/  LDL.LU R33, [R1+0x120] ;  /* 0x0001200001217983 */ /* 0x000f220000300800 */
[C---:B------:R-:W-:Y:S01]  /*b130*/  ISETP.LT.AND P3, PT, R32.reuse, c[0x0][0x17c], !P0 ;  /* 0x00005f0020007a0c */ /* 0x040fe20004761270 */
[----:B------:R-:W-:Y:S02]  /*b140*/  IMAD R21, R32, c[0x0][0x198], RZ ;  /* 0x0000660020157a24 */ /* 0x000fe400078e02ff */
[----:B------:R-:W4:Y:S01]  /*b150*/  LDL.LU R32, [R1+0x11c] ;  /* 0x00011c0001207983 */ /* 0x000f220000300800 */
[----:B------:R-:W-:-:S03]  /*b160*/  IMAD R3, R28, c[0x0][0x198], RZ ;  /* 0x000066001c037a24 */ /* 0x000fc600078e02ff */
[----:B------:R-:W-:Y:S01]  /*b170*/  @P2 STG.E [R4.64], R6 ;  /* 0x0000000604002986 */ /* 0x000fe2000c10190c */
[----:B------:R-:W-:-:S03]  /*b180*/  ISETP.LT.AND P2, PT, R28, c[0x0][0x17c], !P0 ;  /* 0x00005f001c007a0c */ /* 0x000fc60004741270 */
[----:B------:R1:W-:Y:S01]  /*b190*/  @P5 STG.E [R16.64], R10 ;  /* 0x0000000a10005986 */ /* 0x0003e2000c10190c */
[----:B------:R-:W-:Y:S01]  /*b1a0*/  LEA R8, P4, R21, R2, 0x2 ;  /* 0x0000000215087211 */ /* 0x000fe200078810ff */
[----:B------:R-:W-:-:S03]  /*b1b0*/  IMAD R25, R24, c[0x0][0x198], RZ ;  /* 0x0000660018197a24 */ /* 0x000fc600078e02ff */
[----:B------:R-:W-:Y:S01]  /*b1c0*/  LEA.HI.X.SX32 R9, R21, R0, 0x2, P4 ;  /* 0x0000000015097211 */ /* 0x000fe200020f16ff */
[----:B-1----:R-:W4:Y:S04]  /*b1d0*/  LDL.LU R10, [R1+0x118] ;  /* 0x00011800010a7983 */ /* 0x002f280000300800 */
[----:B------:R-:W4:Y:S04]  /*b1e0*/  LDL.LU R6, [R1+0x114] ;  /* 0x0001140001067983 */ /* 0x000f280000300800 */
[----:B------:R-:W4:Y:S01]  /*b1f0*/  LDL.LU R28, [R1+0x110] ;  /* 0x00011000011c7983 */ /* 0x000f220000300800 */
[----:B------:R-:W-:-:S03]  /*b200*/  ISETP.LT.AND P1, PT, R24, c[0x0][0x17c], !P0 ;  /* 0x00005f0018007a0c */ /* 0x000fc60004721270 */
[----:B------:R-:W4:Y:S04]  /*b210*/  LDL.LU R24, [R1+0x10c] ;  /* 0x00010c0001187983 */ /* 0x000f280000300800 */
[----:B------:R1:W-:Y:S04]  /*b220*/  @P3 STG.E [R8.64], R14 ;  /* 0x0000000e08003986 */ /* 0x0003e8000c10190c */
[----:B-1----:R-:W4:Y:S01]  /*b230*/  LDL.LU R14, [R1+0x108] ;  /* 0x00010800010e7983 */ /* 0x002f220000300800 */
[----:B------:R-:W-:-:S04]  /*b240*/  LEA R12, P6, R3, R2, 0x2 ;  /* 0x00000002030c7211 */ /* 0x000fc800078c10ff */
[----:B------:R-:W-:Y:S02]  /*b250*/  LEA.HI.X.SX32 R13, R3, R0, 0x2, P6 ;  /* 0x00000000030d7211 */ /* 0x000fe400030f16ff */
[----:B------:R-:W-:-:S03]  /*b260*/  LEA R4, P5, R25, R2, 0x2 ;  /* 0x0000000219047211 */ /* 0x000fc600078a10ff */
[----:B------:R-:W-:Y:S01]  /*b270*/  @P2 STG.E [R12.64], R18 ;  /* 0x000000120c002986 */ /* 0x000fe2000c10190c */
[----:B------:R-:W-:-:S05]  /*b280*/  LEA.HI.X.SX32 R5, R25, R0, 0x2, P5 ;  /* 0x0000000019057211 */ /* 0x000fca00028f16ff */
[----:B------:R1:W-:Y:S01]  /*b290*/  @P1 STG.E [R4.64], R22 ;  /* 0x0000001604001986 */ /* 0x0003e2000c10190c */
[C---:B--2---:R-:W-:Y:S01]  /*b2a0*/  IMAD R3, R20.reuse, c[0x0][0x198], RZ ;  /* 0x0000660014037a24 */ /* 0x044fe200078e02ff */
[----:B------:R-:W-:-:S04]  /*b2b0*/  ISETP.LT.AND P4, PT, R20, c[0x0][0x17c], !P0 ;  /* 0x00005f0014007a0c */ /* 0x000fc80004781270 */
[----:B------:R-:W-:Y:S01]  /*b2c0*/  LEA R20, P2, R3, R2, 0x2 ;  /* 0x0000000203147211 */ /* 0x000fe200078410ff */
[----:B---3--:R-:W-:-:S03]  /*b2d0*/  IMAD R17, R37, c[0x0][0x198], RZ ;  /* 0x0000660025117a24 */ /* 0x008fc600078e02ff */
[----:B------:R-:W-:Y:S02]  /*b2e0*/  LEA.HI.X.SX32 R21, R3, R0, 0x2, P2 ;  /* 0x0000000003157211 */ /* 0x000fe400010f16ff */
[----:B------:R-:W-:-:S03]  /*b2f0*/  ISETP.LT.AND P3, PT, R37, c[0x0][0x17c], !P0 ;  /* 0x00005f0025007a0c */ /* 0x000fc60004761270 */
[----:B------:R-:W-:Y:S01]  /*b300*/  @P4 STG.E [R20.64], R26 ;  /* 0x0000001a14004986 */ /* 0x000fe2000c10190c */
[C---:B------:R-:W-:Y:S01]  /*b310*/  LEA R8, P4, R17.reuse, R2, 0x2 ;  /* 0x0000000211087211 */ /* 0x040fe200078810ff */
[C---:B----4-:R-:W-:Y:S01]  /*b320*/  IMAD R3, R36.reuse, c[0x0][0x198], RZ ;  /* 0x0000660024037a24 */ /* 0x050fe200078e02ff */
[----:B------:R-:W-:Y:S02]  /*b330*/  ISETP.LT.AND P2, PT, R36, c[0x0][0x17c], !P0 ;  /* 0x00005f0024007a0c */ /* 0x000fe40004741270 */
[----:B------:R-:W-:Y:S01]  /*b340*/  LEA.HI.X.SX32 R9, R17, R0, 0x2, P4 ;  /* 0x0000000011097211 */ /* 0x000fe200020f16ff */
[C---:B------:R-:W-:Y:S01]  /*b350*/  IMAD R25, R29.reuse, c[0x0][0x198], RZ ;  /* 0x000066001d197a24 */ /* 0x040fe200078e02ff */
[----:B------:R-:W-:Y:S02]  /*b360*/  ISETP.LT.AND P1, PT, R29, c[0x0][0x17c], !P0 ;  /* 0x00005f001d007a0c */ /* 0x000fe40004721270 */
[-C--:B-1----:R-:W-:Y:S02]  /*b370*/  LEA R4, P5, R3, R2.reuse, 0x2 ;  /* 0x0000000203047211 */ /* 0x082fe400078a10ff */
[----:B------:R-:W-:Y:S01]  /*b380*/  LEA R12, P6, R25, R2, 0x2 ;  /* 0x00000002190c7211 */ /* 0x000fe200078c10ff */
[C---:B------:R-:W-:Y:S01]  /*b390*/  IMAD R29, R33.reuse, c[0x0][0x198], RZ ;  /* 0x00006600211d7a24 */ /* 0x040fe200078e02ff */
[----:B------:R-:W-:-:S02]  /*b3a0*/  ISETP.LT.AND P4, PT, R33, c[0x0][0x17c], !P0 ;  /* 0x00005f0021007a0c */ /* 0x000fc40004781270 */
[----:B------:R-:W-:Y:S01]  /*b3b0*/  LEA.HI.X.SX32 R5, R3, R0, 0x2, P5 ;  /* 0x0000000003057211 */ /* 0x000fe200028f16ff */
[----:B------:R-:W-:Y:S01]  /*b3c0*/  IMAD R3, R32, c[0x0][0x198], RZ ;  /* 0x0000660020037a24 */ /* 0x000fe200078e02ff */
[----:B------:R-:W-:Y:S02]  /*b3d0*/  LEA R16, P5, R29, R2, 0x2 ;  /* 0x000000021d107211 */ /* 0x000fe400078a10ff */
[-C--:B------:R-:W-:Y:S01]  /*b3e0*/  LEA.HI.X.SX32 R13, R25, R0.reuse, 0x2, P6 ;  /* 0x00000000190d7211 */ /* 0x080fe200030f16ff */
[----:B------:R-:W-:Y:S01]  /*b3f0*/  @P3 STG.E [R8.64], R30 ;  /* 0x0000001e08003986 */ /* 0x000fe2000c10190c */
[----:B------:R-:W-:-:S03]  /*b400*/  LEA.HI.X.SX32 R17, R29, R0, 0x2, P5 ;  /* 0x000000001d117211 */ /* 0x000fc600028f16ff */
[----:B------:R1:W-:Y:S04]  /*b410*/  @P2 STG.E [R4.64], R34 ;  /* 0x0000002204002986 */ /* 0x0003e8000c10190c */
[----:B------:R-:W-:Y:S01]  /*b420*/  @P1 STG.E [R12.64], R7 ;  /* 0x000000070c001986 */ /* 0x000fe2000c10190c */
[----:B------:R-:W-:-:S03]  /*b430*/  ISETP.LT.AND P5, PT, R32, c[0x0][0x17c], !P0 ;  /* 0x00005f0020007a0c */ /* 0x000fc600047a1270 */
[----:B------:R2:W-:Y:S01]  /*b440*/  @P4 STG.E [R16.64], R11 ;  /* 0x0000000b10004986 */ /* 0x0005e2000c10190c */
[-C--:B-1----:R-:W-:Y:S01]  /*b450*/  LEA R4, P1, R3, R2.reuse, 0x2 ;  /* 0x0000000203047211 */ /* 0x082fe200078210ff */
[----:B------:R-:W-:Y:S02]  /*b460*/  IMAD R25, R6, c[0x0][0x198], RZ ;  /* 0x0000660006197a24 */ /* 0x000fe400078e02ff */
[----:B------:R-:W-:Y:S01]  /*b470*/  IMAD R29, R28, c[0x0][0x198], RZ ;  /* 0x000066001c1d7a24 */ /* 0x000fe200078e02ff */
[C---:B------:R-:W-:Y:S01]  /*b480*/  ISETP.LT.AND P4, PT, R10.reuse, c[0x0][0x17c], !P0 ;  /* 0x00005f000a007a0c */ /* 0x040fe20004781270 */
[----:B------:R-:W-:Y:S01]  /*b490*/  IMAD R21, R10, c[0x0][0x198], RZ ;  /* 0x000066000a157a24 */ /* 0x000fe200078e02ff */
[----:B------:R-:W-:Y:S02]  /*b4a0*/  LEA R8, P2, R25, R2, 0x2 ;  /* 0x0000000219087211 */ /* 0x000fe400078410ff */
[----:B------:R-:W-:Y:S02]  /*b4b0*/  LEA.HI.X.SX32 R5, R3, R0, 0x2, P1 ;  /* 0x0000000003057211 */ /* 0x000fe400008f16ff */
[----:B------:R-:W-:Y:S01]  /*b4c0*/  LEA R10, P1, R29, R2, 0x2 ;  /* 0x000000021d0a7211 */ /* 0x000fe200078210ff */
[----:B------:R-:W-:Y:S01]  /*b4d0*/  IMAD R33, R24, c[0x0][0x198], RZ ;  /* 0x0000660018217a24 */ /* 0x000fe200078e02ff */
[----:B------:R-:W-:-:S02]  /*b4e0*/  ISETP.LT.AND P3, PT, R6, c[0x0][0x17c], !P0 ;  /* 0x00005f0006007a0c */ /* 0x000fc40004761270 */
[----:B------:R-:W-:Y:S02]  /*b4f0*/  LEA.HI.X.SX32 R9, R25, R0, 0x2, P2 ;  /* 0x0000000019097211 */ /* 0x000fe400010f16ff */
[----:B------:R-:W-:Y:S02]  /*b500*/  LEA R6, P6, R21, R2, 0x2 ;  /* 0x0000000215067211 */ /* 0x000fe400078c10ff */
[----:B------:R-:W-:Y:S02]  /*b510*/  ISETP.LT.AND P2, PT, R28, c[0x0][0x17c], !P0 ;  /* 0x00005f001c007a0c */ /* 0x000fe40004741270 */
[----:B--2---:R-:W-:Y:S02]  /*b520*/  LEA.HI.X.SX32 R11, R29, R0, 0x2, P1 ;  /* 0x000000001d0b7211 */ /* 0x004fe400008f16ff */
[----:B------:R-:W-:Y:S02]  /*b530*/  ISETP.LT.AND P1, PT, R24, c[0x0][0x17c], !P0 ;  /* 0x00005f0018007a0c */ /* 0x000fe40004721270 */
[----:B------:R-:W-:-:S02]  /*b540*/  ISETP.LT.AND P0, PT, R14, c[0x0][0x17c], !P0 ;  /* 0x00005f000e007a0c */ /* 0x000fc40004701270 */
[----:B------:R-:W-:Y:S02]  /*b550*/  LEA.HI.X.SX32 R7, R21, R0, 0x2, P6 ;  /* 0x0000000015077211 */ /* 0x000fe400030f16ff */
[C---:B------:R-:W-:Y:S01]  /*b560*/  LEA R12, P6, R33.reuse, R2, 0x2 ;  /* 0x00000002210c7211 */ /* 0x040fe200078c10ff */
[----:B------:R-:W-:Y:S01]  /*b570*/  IMAD R37, R14, c[0x0][0x198], RZ ;  /* 0x000066000e257a24 */ /* 0x000fe200078e02ff */
[----:B------:R1:W-:Y:S02]  /*b580*/  @P5 STG.E [R4.64], R15 ;  /* 0x0000000f04005986 */ /* 0x0003e4000c10190c */
[----:B------:R-:W-:Y:S02]  /*b590*/  LEA.HI.X.SX32 R13, R33, R0, 0x2, P6 ;  /* 0x00000000210d7211 */ /* 0x000fe400030f16ff */
[----:B------:R1:W-:Y:S01]  /*b5a0*/  @P4 STG.E [R6.64], R19 ;  /* 0x0000001306004986 */ /* 0x0003e2000c10190c */
[----:B------:R-:W-:-:S03]  /*b5b0*/  LEA R2, P6, R37, R2, 0x2 ;  /* 0x0000000225027211 */ /* 0x000fc600078c10ff */
[----:B------:R1:W-:Y:S04]  /*b5c0*/  @P3 STG.E [R8.64], R23 ;  /* 0x0000001708003986 */ /* 0x0003e8000c10190c */
[----:B------:R1:W-:Y:S01]  /*b5d0*/  @P2 STG.E [R10.64], R27 ;  /* 0x0000001b0a002986 */ /* 0x0003e2000c10190c */
[----:B------:R-:W-:-:S03]  /*b5e0*/  LEA.HI.X.SX32 R3, R37, R0, 0x2, P6 ;  /* 0x0000000025037211 */ /* 0x000fc600030f16ff */
[----:B------:R1:W-:Y:S01]  /*b5f0*/  @P1 STG.E [R12.64], R31 ;  /* 0x0000001f0c001986 */ /* 0x0003e2000c10190c */
[----:B------:R-:W-:Y:S05]  /*b600*/  @!P0 EXIT ;  /* 0x000000000000894d */ /* 0x000fea0003800000 */
[----:B------:R-:W-:Y:S01]  /*b610*/  STG.E [R2.64], R35 ;  /* 0x0000002302007986 */ /* 0x000fe2000c10190c */
[----:B------:R-:W-:Y:S05]  /*b620*/  EXIT ;  /* 0x000000000000794d */ /* 0x000fea0003800000 */
.L_x_3:
[----:B------:R-:W-:-:S00]  /*b630*/  BRA `(.L_x_3) ;  /* 0xfffffff000007947 */ /* 0x000fc0000383ffff */
[----:B------:R-:W-:-:S00]  /*b640*/  NOP ;  /* 0x0000000000007918 */ /* 0x000fc00000000000 */
        /* <DEDUP_REMOVED lines=11> */
.L_x_4:


//--------------------- .nv.shared.matmul_kernel  --------------------------
	.section	.nv.shared.matmul_kernel,"aw",@nobits
	.sectionflags	@""
	.align	16
